# CuTe-DSL kernel — source=fa4 family=fa4_fwd_sm90
# config = {"dtype": "BFloat16", "causal": false, "head_dim": 192, "mma_pv_is_rs": false}


// ===== COMPILED SASS (sm_90) =====

	.headerflags	@"EF_CUDA_TEXMODE_UNIFIED EF_CUDA_64BIT_ADDRESS EF_CUDA_ACCELERATORS EF_CUDA_SM90 EF_CUDA_VIRTUAL_SM(EF_CUDA_SM90)"
	.elftype	@"ET_EXEC"


//--------------------- .nv.info                  --------------------------
	.section	.nv.info,"",@"SHT_CUDA_INFO"
	.align	4


	//----- nvinfo : EIATTR_REGCOUNT
	.align		4
        /*0000*/ 	.byte	0x04, 0x2f
        /*0002*/ 	.short	(.L_1 - .L_0)
	.align		4
.L_0:
        /*0004*/ 	.word	index@(kernel_cutlass_kernel_flash_attncuteflash_fwd_sm90FlashAttentionForwardSm90_object_at__tensor0000o11921211101213_tensor0000o19211101213_tensor0000o19211101213_tensor0000o11921211101213_te_0)
        /*0008*/ 	.word	0x000000a8


	//----- nvinfo : EIATTR_FRAME_SIZE
	.align		4
.L_1:
        /*000c*/ 	.byte	0x04, 0x11
        /*000e*/ 	.short	(.L_3 - .L_2)
	.align		4
.L_2:
        /*0010*/ 	.word	index@(kernel_cutlass_kernel_flash_attncuteflash_fwd_sm90FlashAttentionForwardSm90_object_at__tensor0000o11921211101213_tensor0000o19211101213_tensor0000o19211101213_tensor0000o11921211101213_te_0)
        /*0014*/ 	.word	0x00000000


	//----- nvinfo : EIATTR_MIN_STACK_SIZE
	.align		4
.L_3:
        /*0018*/ 	.byte	0x04, 0x12
        /*001a*/ 	.short	(.L_5 - .L_4)
	.align		4
.L_4:
        /*001c*/ 	.word	index@(kernel_cutlass_kernel_flash_attncuteflash_fwd_sm90FlashAttentionForwardSm90_object_at__tensor0000o11921211101213_tensor0000o19211101213_tensor0000o19211101213_tensor0000o11921211101213_te_0)
        /*0020*/ 	.word	0x00000000
.L_5:


//--------------------- .nv.info.kernel_cutlass_kernel_flash_attncuteflash_fwd_sm90FlashAttentionForwardSm90_object_at__tensor0000o11921211101213_tensor0000o19211101213_tensor0000o19211101213_tensor0000o11921211101213_te_0 --------------------------
	.section	.nv.info.kernel_cutlass_kernel_flash_attncuteflash_fwd_sm90FlashAttentionForwardSm90_object_at__tensor0000o11921211101213_tensor0000o19211101213_tensor0000o19211101213_tensor0000o11921211101213_te_0,"",@"SHT_CUDA_INFO"
	.sectionflags	@""
	.align	4


	//----- nvinfo : EIATTR_CUDA_API_VERSION
	.align		4
        /*0000*/ 	.byte	0x04, 0x37
        /*0002*/ 	.short	(.L_7 - .L_6)
.L_6:
        /*0004*/ 	.word	0x00000081


	//----- nvinfo : EIATTR_KPARAM_INFO
	.align		4
.L_7:
        /*0008*/ 	.byte	0x04, 0x17
        /*000a*/ 	.short	(.L_9 - .L_8)
.L_8:
        /*000c*/ 	.word	0x00000000
        /*0010*/ 	.short	0x000f
        /*0012*/ 	.short	0x0284
        /*0014*/ 	.byte	0x00, 0xf0, 0x31, 0x00


	//----- nvinfo : EIATTR_KPARAM_INFO
	.align		4
.L_9:
        /*0018*/ 	.byte	0x04, 0x17
        /*001a*/ 	.short	(.L_11 - .L_10)
.L_10:
        /*001c*/ 	.word	0x00000000
        /*0020*/ 	.short	0x000e
        /*0022*/ 	.short	0x0280
        /*0024*/ 	.byte	0x00, 0xf0, 0x11, 0x00


	//----- nvinfo : EIATTR_KPARAM_INFO
	.align		4
.L_11:
        /*0028*/ 	.byte	0x04, 0x17
        /*002a*/ 	.short	(.L_13 - .L_12)
.L_12:
        /*002c*/ 	.word	0x00000000
        /*0030*/ 	.short	0x000d
        /*0032*/ 	.short	0x027c
        /*0034*/ 	.byte	0x00, 0xf0, 0x11, 0x00


	//----- nvinfo : EIATTR_KPARAM_INFO
	.align		4
.L_13:
        /*0038*/ 	.byte	0x04, 0x17
        /*003a*/ 	.short	(.L_15 - .L_14)
.L_14:
        /*003c*/ 	.word	0x00000000
        /*0040*/ 	.short	0x000c
        /*0042*/ 	.short	0x0278
        /*0044*/ 	.byte	0x00, 0xf0, 0x11, 0x00


	//----- nvinfo : EIATTR_KPARAM_INFO
	.align		4
.L_15:
        /*0048*/ 	.byte	0x04, 0x17
        /*004a*/ 	.short	(.L_17 - .L_16)
.L_16:
        /*004c*/ 	.word	0x00000000
        /*0050*/ 	.short	0x000b
        /*0052*/ 	.short	0x0275
        /*0054*/ 	.byte	0x00, 0xf0, 0x05, 0x00


	//----- nvinfo : EIATTR_KPARAM_INFO
	.align		4
.L_17:
        /*0058*/ 	.byte	0x04, 0x17
        /*005a*/ 	.short	(.L_19 - .L_18)
.L_18:
        /*005c*/ 	.word	0x00000000
        /*0060*/ 	.short	0x000a
        /*0062*/ 	.short	0x0274
        /*0064*/ 	.byte	0x00, 0xf0, 0x05, 0x00


	//----- nvinfo : EIATTR_KPARAM_INFO
	.align		4
.L_19:
        /*0068*/ 	.byte	0x04, 0x17
        /*006a*/ 	.short	(.L_21 - .L_20)
.L_20:
        /*006c*/ 	.word	0x00000000
        /*0070*/ 	.short	0x0009
        /*0072*/ 	.short	0x0270
        /*0074*/ 	.byte	0x00, 0xf0, 0x11, 0x00


	//----- nvinfo : EIATTR_KPARAM_INFO
	.align		4
.L_21:
        /*0078*/ 	.byte	0x04, 0x17
        /*007a*/ 	.short	(.L_23 - .L_22)
.L_22:
        /*007c*/ 	.word	0x00000000
        /*0080*/ 	.short	0x0008
        /*0082*/ 	.short	0x01f0
        /*0084*/ 	.byte	0x00, 0xf0, 0x01, 0x02


	//----- nvinfo : EIATTR_KPARAM_INFO
	.align		4
.L_23:
        /*0088*/ 	.byte	0x04, 0x17
        /*008a*/ 	.short	(.L_25 - .L_24)
.L_24:
        /*008c*/ 	.word	0x00000000
        /*0090*/ 	.short	0x0007
        /*0092*/ 	.short	0x0170
        /*0094*/ 	.byte	0x00, 0xf0, 0x01, 0x02


	//----- nvinfo : EIATTR_KPARAM_INFO
	.align		4
.L_25:
        /*0098*/ 	.byte	0x04, 0x17
        /*009a*/ 	.short	(.L_27 - .L_26)
.L_26:
        /*009c*/ 	.word	0x00000000
        /*00a0*/ 	.short	0x0006
        /*00a2*/ 	.short	0x00f0
        /*00a4*/ 	.byte	0x00, 0xf0, 0x01, 0x02


	//----- nvinfo : EIATTR_KPARAM_INFO
	.align		4
.L_27:
        /*00a8*/ 	.byte	0x04, 0x17
        /*00aa*/ 	.short	(.L_29 - .L_28)
.L_28:
        /*00ac*/ 	.word	0x00000000
        /*00b0*/ 	.short	0x0005
        /*00b2*/ 	.short	0x0070
        /*00b4*/ 	.byte	0x00, 0xf0, 0x01, 0x02


	//----- nvinfo : EIATTR_KPARAM_INFO
	.align		4
.L_29:
        /*00b8*/ 	.byte	0x04, 0x17
        /*00ba*/ 	.short	(.L_31 - .L_30)
.L_30:
        /*00bc*/ 	.word	0x00000000
        /*00c0*/ 	.short	0x0004
        /*00c2*/ 	.short	0x0030
        /*00c4*/ 	.byte	0x00, 0xf0, 0xc1, 0x00


	//----- nvinfo : EIATTR_KPARAM_INFO
	.align		4
.L_31:
        /*00c8*/ 	.byte	0x04, 0x17
        /*00ca*/ 	.short	(.L_33 - .L_32)
.L_32:
        /*00cc*/ 	.word	0x00000000
        /*00d0*/ 	.short	0x0003
        /*00d2*/ 	.short	0x0024
        /*00d4*/ 	.byte	0x00, 0xf0, 0x31, 0x00


	//----- nvinfo : EIATTR_KPARAM_INFO
	.align		4
.L_33:
        /*00d8*/ 	.byte	0x04, 0x17
        /*00da*/ 	.short	(.L_35 - .L_34)
.L_34:
        /*00dc*/ 	.word	0x00000000
        /*00e0*/ 	.short	0x0002
        /*00e2*/ 	.short	0x0018
        /*00e4*/ 	.byte	0x00, 0xf0, 0x31, 0x00


	//----- nvinfo : EIATTR_KPARAM_INFO
	.align		4
.L_35:
        /*00e8*/ 	.byte	0x04, 0x17
        /*00ea*/ 	.short	(.L_37 - .L_36)
.L_36:
        /*00ec*/ 	.word	0x00000000
        /*00f0*/ 	.short	0x0001
        /*00f2*/ 	.short	0x000c
        /*00f4*/ 	.byte	0x00, 0xf0, 0x31, 0x00


	//----- nvinfo : EIATTR_KPARAM_INFO
	.align		4
.L_37:
        /*00f8*/ 	.byte	0x04, 0x17
        /*00fa*/ 	.short	(.L_39 - .L_38)
.L_38:
        /*00fc*/ 	.word	0x00000000
        /*0100*/ 	.short	0x0000
        /*0102*/ 	.short	0x0000
        /*0104*/ 	.byte	0x00, 0xf0, 0x31, 0x00


	//----- nvinfo : EIATTR_SPARSE_MMA_MASK
	.align		4
.L_39:
        /*0108*/ 	.byte	0x03, 0x50
        /*010a*/ 	.short	0x0000


	//----- nvinfo : EIATTR_MAXREG_COUNT
	.align		4
        /*010c*/ 	.byte	0x03, 0x1b
        /*010e*/ 	.short	0x00a8


	//----- nvinfo : EIATTR_COOP_GROUP_MASK_REGIDS
	.align		4
        /*0110*/ 	.byte	0x04, 0x29
        /*0112*/ 	.short	(.L_41 - .L_40)


	//   ....[0]....
.L_40:
        /*0114*/ 	.word	0xffffffff


	//   ....[1]....
        /*0118*/ 	.word	0xffffffff


	//   ....[2]....
        /*011c*/ 	.word	0xffffffff


	//   ....[3]....
        /*0120*/ 	.word	0xffffffff


	//   ....[4]....
        /*0124*/ 	.word	0xffffffff


	//   ....[5]....
        /*0128*/ 	.word	0xffffffff


	//   ....[6]....
        /*012c*/ 	.word	0xffffffff


	//   ....[7]....
        /*0130*/ 	.word	0xffffffff


	//   ....[8]....
        /*0134*/ 	.word	0xffffffff


	//   ....[9]....
        /*0138*/ 	.word	0xffffffff


	//   ....[10]....
        /*013c*/ 	.word	0xffffffff


	//   ....[11]....
        /*0140*/ 	.word	0xffffffff


	//   ....[12]....
        /*0144*/ 	.word	0xffffffff


	//   ....[13]....
        /*0148*/ 	.word	0xffffffff


	//   ....[14]....
        /*014c*/ 	.word	0xffffffff


	//   ....[15]....
        /*0150*/ 	.word	0xffffffff


	//   ....[16]....
        /*0154*/ 	.word	0xffffffff


	//   ....[17]....
        /*0158*/ 	.word	0xffffffff


	//   ....[18]....
        /*015c*/ 	.word	0xffffffff


	//----- nvinfo : EIATTR_COOP_GROUP_INSTR_OFFSETS
	.align		4
.L_41:
        /*0160*/ 	.byte	0x04, 0x28
        /*0162*/ 	.short	(.L_43 - .L_42)


	//   ....[0]....
.L_42:
        /*0164*/ 	.word	0x000011a0


	//   ....[1]....
        /*0168*/ 	.word	0x000020f0


	//   ....[2]....
        /*016c*/ 	.word	0x000021f0


	//   ....[3]....
        /*0170*/ 	.word	0x000025a0


	//   ....[4]....
        /*0174*/ 	.word	0x00002660


	//   ....[5]....
        /*0178*/ 	.word	0x00003a70


	//   ....[6]....
        /*017c*/ 	.word	0x00004e50


	//   ....[7]....
        /*0180*/ 	.word	0x00004e70


	//   ....[8]....
        /*0184*/ 	.word	0x00004e90


	//   ....[9]....
        /*0188*/ 	.word	0x00004eb0


	//   ....[10]....
        /*018c*/ 	.word	0x00006020


	//   ....[11]....
        /*0190*/ 	.word	0x00006790


	//   ....[12]....
        /*0194*/ 	.word	0x000067e0


	//   ....[13]....
        /*0198*/ 	.word	0x00006940


	//   ....[14]....
        /*019c*/ 	.word	0x00006980


	//   ....[15]....
        /*01a0*/ 	.word	0x000072b0


	//   ....[16]....
        /*01a4*/ 	.word	0x000072f0


	//   ....[17]....
        /*01a8*/ 	.word	0x00007330


	//   ....[18]....
        /*01ac*/ 	.word	0x00007370


	//----- nvinfo : EIATTR_REG_RECONFIG
	.align		4
.L_43:
        /*01b0*/ 	.byte	0x01, 0x54
	.zero		2


	//----- nvinfo : EIATTR_MBARRIER_INSTR_OFFSETS
	.align		4
        /*01b4*/ 	.byte	0x04, 0x39
        /*01b6*/ 	.short	(.L_45 - .L_44)


	//   ....[0]....
.L_44:
        /*01b8*/ 	.word	0x00000270
        /*01bc*/ 	.word	0x000000ff
        /*01c0*/ 	.word	0x00000000
        /*01c4*/ 	.short	0x0100
        /*01c6*/ 	.byte	0x08
	.zero		1


	//   ....[1]....
        /*01c8*/ 	.word	0x00000280
        /*01cc*/ 	.word	0x000000ff
        /*01d0*/ 	.word	0x00000008
        /*01d4*/ 	.short	0x0100
        /*01d6*/ 	.byte	0x08
	.zero		1


	//   ....[2]....
        /*01d8*/ 	.word	0x00000290
        /*01dc*/ 	.word	0x000000ff
        /*01e0*/ 	.word	0x00000010
        /*01e4*/ 	.short	0x0100
        /*01e6*/ 	.byte	0x09
	.zero		1


	//   ....[3]....
        /*01e8*/ 	.word	0x000002a0
        /*01ec*/ 	.word	0x000000ff
        /*01f0*/ 	.word	0x00000018
        /*01f4*/ 	.short	0x0100
        /*01f6*/ 	.byte	0x09
	.zero		1


	//   ....[4]....
        /*01f8*/ 	.word	0x000002b0
        /*01fc*/ 	.word	0x000000ff
        /*0200*/ 	.word	0x00000020
        /*0204*/ 	.short	0x0100
        /*0206*/ 	.byte	0x09
	.zero		1


	//   ....[5]....
        /*0208*/ 	.word	0x000002c0
        /*020c*/ 	.word	0x000000ff
        /*0210*/ 	.word	0x00000028
        /*0214*/ 	.short	0x0100
        /*0216*/ 	.byte	0x09
	.zero		1


	//   ....[6]....
        /*0218*/ 	.word	0x000004e0
        /*021c*/ 	.word	0x000000ff
        /*0220*/ 	.word	0x00000018
        /*0224*/ 	.short	0x010a
        /*0226*/ 	.byte	0x29
	.zero		1


	//   ....[7]....
        /*0228*/ 	.word	0x000006e0
        /*022c*/ 	.word	0x000000ff
        /*0230*/ 	.word	0x00000008
        /*0234*/ 	.short	0x010a
        /*0236*/ 	.byte	0x29
	.zero		1


	//   ....[8]....
        /*0238*/ 	.word	0x00000990
        /*023c*/ 	.word	0x000000ff
        /*0240*/ 	.word	0x00000018
        /*0244*/ 	.short	0x010a
        /*0246*/ 	.byte	0x29
	.zero		1


	//   ....[9]....
        /*0248*/ 	.word	0x00000b80
        /*024c*/ 	.word	0x000000ff
        /*0250*/ 	.word	0x00000028
        /*0254*/ 	.short	0x010a
        /*0256*/ 	.byte	0x29
	.zero		1


	//   ....[10]....
        /*0258*/ 	.word	0x00000dd0
        /*025c*/ 	.word	0x000000ff
        /*0260*/ 	.word	0x00000028
        /*0264*/ 	.short	0x010a
        /*0266*/ 	.byte	0x29
	.zero		1


	//   ....[11]....
        /*0268*/ 	.word	0x00000fe0
        /*026c*/ 	.word	0x000000ff
        /*0270*/ 	.word	0x00000028
        /*0274*/ 	.short	0x010a
        /*0276*/ 	.byte	0x29
	.zero		1


	//   ....[12]....
        /*0278*/ 	.word	0x00001190
        /*027c*/ 	.word	0x000000ff
        /*0280*/ 	.word	0x00000000
        /*0284*/ 	.short	0x010a
        /*0286*/ 	.byte	0x04
	.zero		1


	//   ....[13]....
        /*0288*/ 	.word	0x000011f0
        /*028c*/ 	.word	0x000000ff
        /*0290*/ 	.word	0x00000010
        /*0294*/ 	.short	0x010a
        /*0296*/ 	.byte	0x04
	.zero		1


	//   ....[14]....
        /*0298*/ 	.word	0x000012f0
        /*029c*/ 	.word	0x000000ff
        /*02a0*/ 	.word	0x00000010
        /*02a4*/ 	.short	0x010a
        /*02a6*/ 	.byte	0x04
	.zero		1


	//   ....[15]....
        /*02a8*/ 	.word	0x000030e0
        /*02ac*/ 	.word	0x000000ff
        /*02b0*/ 	.word	0x00000018
        /*02b4*/ 	.short	0x0101
        /*02b6*/ 	.byte	0x04
	.zero		1


	//   ....[16]....
        /*02b8*/ 	.word	0x00003b90
        /*02bc*/ 	.word	0x000000ff
        /*02c0*/ 	.word	0x00000010
        /*02c4*/ 	.short	0x010a
        /*02c6*/ 	.byte	0x04
	.zero		1


	//   ....[17]....
        /*02c8*/ 	.word	0x00003c20
        /*02cc*/ 	.word	0x000000ff
        /*02d0*/ 	.word	0x00000010
        /*02d4*/ 	.short	0x010a
        /*02d6*/ 	.byte	0x04
	.zero		1


	//   ....[18]....
        /*02d8*/ 	.word	0x00004620
        /*02dc*/ 	.word	0x000000ff
        /*02e0*/ 	.word	0x00000020
        /*02e4*/ 	.short	0x010a
        /*02e6*/ 	.byte	0x04
	.zero		1


	//   ....[19]....
        /*02e8*/ 	.word	0x00004640
        /*02ec*/ 	.word	0x000000ff
        /*02f0*/ 	.word	0x00000020
        /*02f4*/ 	.short	0x010a
        /*02f6*/ 	.byte	0x04
	.zero		1


	//   ....[20]....
        /*02f8*/ 	.word	0x000053a0
        /*02fc*/ 	.word	0x000000ff
        /*0300*/ 	.word	0x00000018
        /*0304*/ 	.short	0x0101
        /*0306*/ 	.byte	0x04
	.zero		1


	//   ....[21]....
        /*0308*/ 	.word	0x00005420
        /*030c*/ 	.word	0x000000ff
        /*0310*/ 	.word	0x00000028
        /*0314*/ 	.short	0x0101
        /*0316*/ 	.byte	0x04
	.zero		1


	//   ....[22]....
        /*0318*/ 	.word	0x00006080
        /*031c*/ 	.word	0x000000ff
        /*0320*/ 	.word	0x00000008
        /*0324*/ 	.short	0x0101
        /*0326*/ 	.byte	0x04
	.zero		1


	//   ....[23]....
        /*0328*/ 	.word	0x00006100
        /*032c*/ 	.word	0x000000ff
        /*0330*/ 	.word	0x00000020
        /*0334*/ 	.short	0x010a
        /*0336*/ 	.byte	0x04
	.zero		1


	//   ....[24]....
        /*0338*/ 	.word	0x00006720
        /*033c*/ 	.word	0x000000ff
        /*0340*/ 	.word	0x00000020
        /*0344*/ 	.short	0x010a
        /*0346*/ 	.byte	0x04
	.zero		1


	//   ....[25]....
        /*0348*/ 	.word	0x00007000
        /*034c*/ 	.word	0x000000ff
        /*0350*/ 	.word	0x00000028
        /*0354*/ 	.short	0x0101
        /*0356*/ 	.byte	0x04
	.zero		1


	//   ....[26]....
        /*0358*/ 	.word	0x00007c70
        /*035c*/ 	.word	0x00000005
        /*0360*/ 	.word	0x00000018
        /*0364*/ 	.short	0x010a
        /*0366*/ 	.byte	0x3f
	.zero		1


	//   ....[27]....
        /*0368*/ 	.word	0x00007cf0
        /*036c*/ 	.word	0x00000005
        /*0370*/ 	.word	0x00000008
        /*0374*/ 	.short	0x010a
        /*0376*/ 	.byte	0x3f
	.zero		1


	//   ....[28]....
        /*0378*/ 	.word	0x00007d70
        /*037c*/ 	.word	0x00000007
        /*0380*/ 	.word	0x00000018
        /*0384*/ 	.short	0x010a
        /*0386*/ 	.byte	0x3f
	.zero		1


	//   ....[29]....
        /*0388*/ 	.word	0x00007de0
        /*038c*/ 	.word	0x00000005
        /*0390*/ 	.word	0x00000028
        /*0394*/ 	.short	0x010a
        /*0396*/ 	.byte	0x3f
	.zero		1


	//   ....[30]....
        /*0398*/ 	.word	0x00007e50
        /*039c*/ 	.word	0x00000005
        /*03a0*/ 	.word	0x00000028
        /*03a4*/ 	.short	0x010a
        /*03a6*/ 	.byte	0x3f
	.zero		1


	//   ....[31]....
        /*03a8*/ 	.word	0x00007ec0
        /*03ac*/ 	.word	0x00000005
        /*03b0*/ 	.word	0x00000028
        /*03b4*/ 	.short	0x010a
        /*03b6*/ 	.byte	0x3f
	.zero		1


	//   ....[32]....
        /*03b8*/ 	.word	0x00007f20
        /*03bc*/ 	.word	0x00000004
        /*03c0*/ 	.word	0x00000000
        /*03c4*/ 	.short	0x010a
        /*03c6*/ 	.byte	0x3f
	.zero		1


	//   ....[33]....
        /*03c8*/ 	.word	0x00007f80
        /*03cc*/ 	.word	0x00000004
        /*03d0*/ 	.word	0x00000010
        /*03d4*/ 	.short	0x010a
        /*03d6*/ 	.byte	0x3f
	.zero		1


	//   ....[34]....
        /*03d8*/ 	.word	0x00007ff0
        /*03dc*/ 	.word	0x00000011
        /*03e0*/ 	.word	0x00000010
        /*03e4*/ 	.short	0x010a
        /*03e6*/ 	.byte	0x3f
	.zero		1


	//   ....[35]....
        /*03e8*/ 	.word	0x00008060
        /*03ec*/ 	.word	0x00000009
        /*03f0*/ 	.word	0x00000020
        /*03f4*/ 	.short	0x010a
        /*03f6*/ 	.byte	0x3f
	.zero		1


	//   ....[36]....
        /*03f8*/ 	.word	0x000080d0
        /*03fc*/ 	.word	0x00000009
        /*0400*/ 	.word	0x00000020
        /*0404*/ 	.short	0x010a
        /*0406*/ 	.byte	0x3f
	.zero		1


	//----- nvinfo : EIATTR_NUM_MBARRIERS
	.align		4
.L_45:
        /*0408*/ 	.byte	0x03, 0x38
        /*040a*/ 	.short	0x0006


	//----- nvinfo : EIATTR_EXIT_INSTR_OFFSETS
	.align		4
        /*040c*/ 	.byte	0x04, 0x1c
        /*040e*/ 	.short	(.L_47 - .L_46)


	//   ....[0]....
.L_46:
        /*0410*/ 	.word	0x00000350


	//   ....[1]....
        /*0414*/ 	.word	0x00001010


	//   ....[2]....
        /*0418*/ 	.word	0x00001040


	//   ....[3]....
        /*041c*/ 	.word	0x00007af0


	//   ....[4]....
        /*0420*/ 	.word	0x00007c30


	//----- nvinfo : EIATTR_REQNTID
	.align		4
.L_47:
        /*0424*/ 	.byte	0x04, 0x10
        /*0426*/ 	.short	(.L_49 - .L_48)
.L_48:
        /*0428*/ 	.word	0x00000180
        /*042c*/ 	.word	0x00000001
        /*0430*/ 	.word	0x00000001


	//----- nvinfo : EIATTR_CBANK_PARAM_SIZE
	.align		4
.L_49:
        /*0434*/ 	.byte	0x03, 0x19
        /*0436*/ 	.short	0x0290


	//----- nvinfo : EIATTR_PARAM_CBANK
	.align		4
        /*0438*/ 	.byte	0x04, 0x0a
        /*043a*/ 	.short	(.L_51 - .L_50)
	.align		4
.L_50:
        /*043c*/ 	.word	index@(.nv.constant0.kernel_cutlass_kernel_flash_attncuteflash_fwd_sm90FlashAttentionForwardSm90_object_at__tensor0000o11921211101213_tensor0000o19211101213_tensor0000o19211101213_tensor0000o11921211101213_te_0)
        /*0440*/ 	.short	0x0210
        /*0442*/ 	.short	0x0290


	//----- nvinfo : EIATTR_SW_WAR
	.align		4
.L_51:
        /*0444*/ 	.byte	0x04, 0x36
        /*0446*/ 	.short	(.L_53 - .L_52)
.L_52:
        /*0448*/ 	.word	0x00000008
.L_53:


//--------------------- .nv.callgraph             --------------------------
	.section	.nv.callgraph,"",@"SHT_CUDA_CALLGRAPH"
	.align	4
	.sectionentsize	8
	.align		4
        /*0000*/ 	.word	0x00000000
	.align		4
        /*0004*/ 	.word	0xffffffff
	.align		4
        /*0008*/ 	.word	0x00000000
	.align		4
        /*000c*/ 	.word	0xfffffffe
	.align		4
        /*0010*/ 	.word	0x00000000
	.align		4
        /*0014*/ 	.word	0xfffffffd
	.align		4
        /*0018*/ 	.word	0x00000000
	.align		4
        /*001c*/ 	.word	0xfffffffc


//--------------------- .text.kernel_cutlass_kernel_flash_attncuteflash_fwd_sm90FlashAttentionForwardSm90_object_at__tensor0000o11921211101213_tensor0000o19211101213_tensor0000o19211101213_tensor0000o11921211101213_te_0 --------------------------
	.section	.text.kernel_cutlass_kernel_flash_attncuteflash_fwd_sm90FlashAttentionForwardSm90_object_at__tensor0000o11921211101213_tensor0000o19211101213_tensor0000o19211101213_tensor0000o11921211101213_te_0,"ax",@progbits
	.sectionflags	@"SHF_BARRIERS=2"
	.align	128
        .global         kernel_cutlass_kernel_flash_attncuteflash_fwd_sm90FlashAttentionForwardSm90_object_at__tensor0000o11921211101213_tensor0000o19211101213_tensor0000o19211101213_tensor0000o11921211101213_te_0
        .type           kernel_cutlass_kernel_flash_attncuteflash_fwd_sm90FlashAttentionForwardSm90_object_at__tensor0000o11921211101213_tensor0000o19211101213_tensor0000o19211101213_tensor0000o11921211101213_te_0,@function
        .size           kernel_cutlass_kernel_flash_attncuteflash_fwd_sm90FlashAttentionForwardSm90_object_at__tensor0000o11921211101213_tensor0000o19211101213_tensor0000o19211101213_tensor0000o11921211101213_te_0,(.L_x_36 - kernel_cutlass_kernel_flash_attncuteflash_fwd_sm90FlashAttentionForwardSm90_object_at__tensor0000o11921211101213_tensor0000o19211101213_tensor0000o19211101213_tensor0000o11921211101213_te_0)
        .other          kernel_cutlass_kernel_flash_attncuteflash_fwd_sm90FlashAttentionForwardSm90_object_at__tensor0000o11921211101213_tensor0000o19211101213_tensor0000o19211101213_tensor0000o11921211101213_te_0,@"STO_CUDA_ENTRY STV_DEFAULT"
kernel_cutlass_kernel_flash_attncuteflash_fwd_sm90FlashAttentionForwardSm90_object_at__tensor0000o11921211101213_tensor0000o19211101213_tensor0000o19211101213_tensor0000o11921211101213_te_0:
.text.kernel_cutlass_kernel_flash_attncuteflash_fwd_sm90FlashAttentionForwardSm90_object_at__tensor0000o11921211101213_tensor0000o19211101213_tensor0000o19211101213_tensor0000o11921211101213_te_0:
[----:B------:R-:W1:Y:S01]  /*0000*/  LDC R1, c[0x0][0x28] ;  /* 0x00000a00ff017b82 */ /* 0x000e620000000800 */
[----:B------:R-:W2:Y:S02]  /*0010*/  S2R R88, SR_TID.X ;  /* 0x0000000000587919 */ /* 0x000ea40000002100 */
[----:B--2---:R-:W-:-:S04]  /*0020*/  SHF.R.U32.HI R0, RZ, 0x5, R88 ;  /* 0x00000005ff007819 */ /* 0x004fc80000011658 */
[----:B------:R-:W-:-:S13]  /*0030*/  ISETP.NE.AND P0, PT, R0, RZ, PT ;  /* 0x000000ff0000720c */ /* 0x000fda0003f05270 */
[----:B-1----:R-:W-:Y:S05]  /*0040*/  @P0 BRA `(.L_x_0) ;  /* 0x0000000000a40947 */ /* 0x002fea0003800000 */
[----:B------:R-:W1:Y:S01]  /*0050*/  S2UR UR8, SR_CgaCtaId ;  /* 0x00000000000879c3 */ /* 0x000e620000008800 */
[----:B------:R-:W-:Y:S01]  /*0060*/  ULDC.64 UR12, c[0x0][0x198] ;  /* 0x00006600000c7ab9 */ /* 0x000fe20000000a00 */
[----:B------:R-:W-:Y:S01]  /*0070*/  UMOV UR4, 0x400 ;  /* 0x0000040000047882 */ /* 0x000fe20000000000 */
[----:B------:R-:W-:Y:S02]  /*0080*/  UIADD3 UR18, UP0, UR12, 0x70, URZ ;  /* 0x000000700c127890 */ /* 0x000fe4000ff1e03f */
[----:B------:R-:W-:Y:S02]  /*0090*/  UIADD3 UR20, UP1, UR12, 0xf0, URZ ;  /* 0x000000f00c147890 */ /* 0x000fe4000ff3e03f */
[----:B------:R-:W-:Y:S01]  /*00a0*/  UIADD3 UR22, UP2, UR12, 0x170, URZ ;  /* 0x000001700c167890 */ /* 0x000fe2000ff5e03f */
[----:B------:R-:W2:Y:S01]  /*00b0*/  S2UR UR6, SR_CgaCtaId ;  /* 0x00000000000679c3 */ /* 0x000ea20000008800 */
[----:B------:R-:W-:Y:S01]  /*00c0*/  UMOV UR7, 0x1 ;  /* 0x0000000100077882 */ /* 0x000fe20000000000 */
[----:B------:R-:W-:-:S02]  /*00d0*/  UIADD3 UR12, UP3, UR12, 0x1f0, URZ ;  /* 0x000001f00c0c7890 */ /* 0x000fc4000ff7e03f */
[----:B------:R-:W-:-:S04]  /*00e0*/  UIADD3 UR14, -UR7, 0x100000, URZ ;  /* 0x00100000070e7890 */ /* 0x000fc8000fffe13f */
[----:B------:R-:W-:Y:S02]  /*00f0*/  USHF.L.U32 UR15, UR14, 0xb, URZ ;  /* 0x0000000b0e0f7899 */ /* 0x000fe4000800063f */
[----:B------:R-:W-:Y:S01]  /*0100*/  USHF.L.U32 UR14, UR14, 0x1, URZ ;  /* 0x000000010e0e7899 */ /* 0x000fe2000800063f */
[----:B------:R-:W-:Y:S01]  /*0110*/  UMOV UR10, 0x8 ;  /* 0x00000008000a7882 */ /* 0x000fe20000000000 */
[----:B------:R-:W-:Y:S01]  /*0120*/  UMOV UR5, 0x400 ;  /* 0x0000040000057882 */ /* 0x000fe20000000000 */
[----:B------:R-:W-:Y:S02]  /*0130*/  UIADD3.X UR19, URZ, UR13, URZ, UP0, !UPT ;  /* 0x0000000d3f137290 */ /* 0x000fe400087fe43f */
[----:B------:R-:W-:-:S04]  /*0140*/  UIADD3 UR16, -UR10, 0x100000, URZ ;  /* 0x001000000a107890 */ /* 0x000fc8000fffe13f */
[----:B------:R-:W-:Y:S02]  /*0150*/  USHF.L.U32 UR17, UR16, 0xb, URZ ;  /* 0x0000000b10117899 */ /* 0x000fe4000800063f */
[----:B------:R-:W-:Y:S02]  /*0160*/  USHF.L.U32 UR16, UR16, 0x1, URZ ;  /* 0x0000000110107899 */ /* 0x000fe4000800063f */
[----:B------:R-:W-:Y:S02]  /*0170*/  UIADD3.X UR21, URZ, UR13, URZ, UP1, !UPT ;  /* 0x0000000d3f157290 */ /* 0x000fe40008ffe43f */
[----:B------:R-:W-:Y:S02]  /*0180*/  UIADD3.X UR23, URZ, UR13, URZ, UP2, !UPT ;  /* 0x0000000d3f177290 */ /* 0x000fe400097fe43f */
[----:B------:R-:W-:Y:S01]  /*0190*/  UIADD3.X UR13, URZ, UR13, URZ, UP3, !UPT ;  /* 0x0000000d3f0d7290 */ /* 0x000fe20009ffe43f */
[----:B------:R3:W-:Y:S01]  /*01a0*/  UTMACCTL.PF [UR18] ;  /* 0x00000000120079b9 */ /* 0x0007e20008040000 */
[----:B-1----:R-:W-:-:S03]  /*01b0*/  ULEA UR8, UR8, UR4, 0x18 ;  /* 0x0000000408087291 */ /* 0x002fc6000f8ec03f */
[----:B------:R3:W-:Y:S01]  /*01c0*/  UTMACCTL.PF [UR20] ;  /* 0x00000000140079b9 */ /* 0x0007e20008040000 */
[----:B--2---:R-:W-:Y:S02]  /*01d0*/  ULEA UR9, UR6, UR5, 0x18 ;  /* 0x0000000506097291 */ /* 0x004fe4000f8ec03f */
[----:B------:R-:W-:-:S04]  /*01e0*/  UIADD3 UR4, -UR7, 0x100000, URZ ;  /* 0x0010000007047890 */ /* 0x000fc8000fffe13f */
[----:B------:R-:W-:Y:S02]  /*01f0*/  USHF.L.U32 UR5, UR4, 0xb, URZ ;  /* 0x0000000b04057899 */ /* 0x000fe4000800063f */
[----:B------:R-:W-:Y:S01]  /*0200*/  USHF.L.U32 UR4, UR4, 0x1, URZ ;  /* 0x0000000104047899 */ /* 0x000fe2000800063f */
[----:B------:R3:W-:Y:S01]  /*0210*/  UTMACCTL.PF [UR22] ;  /* 0x00000000160079b9 */ /* 0x0007e20008040000 */
[----:B------:R-:W-:-:S04]  /*0220*/  UIADD3 UR6, -UR10, 0x100000, URZ ;  /* 0x001000000a067890 */ /* 0x000fc8000fffe13f */
[----:B------:R-:W-:Y:S02]  /*0230*/  USHF.L.U32 UR7, UR6, 0xb, URZ ;  /* 0x0000000b06077899 */ /* 0x000fe4000800063f */
[----:B------:R-:W-:Y:S01]  /*0240*/  USHF.L.U32 UR6, UR6, 0x1, URZ ;  /* 0x0000000106067899 */ /* 0x000fe2000800063f */
[----:B------:R3:W-:Y:S01]  /*0250*/  UTMACCTL.PF [UR12] ;  /* 0x000000000c0079b9 */ /* 0x0007e20008040000 */
[----:B------:R-:W1:Y:S02]  /*0260*/  FENCE.VIEW.ASYNC.S ;  /* 0x00000000000073c6 */ /* 0x000e640000000000 */
[----:B-1----:R3:W1:Y:S01]  /*0270*/  SYNCS.EXCH.64 URZ, [UR8], UR14 ;  /* 0x0000000e083f75b2 */ /* 0x0026620008000100 */
[----:B------:R3:W2:Y:S01]  /*0280*/  SYNCS.EXCH.64 URZ, [UR8+0x8], UR16 ;  /* 0x00000810083f75b2 */ /* 0x0006a20008000100 */
[----:B------:R3:W4:Y:S06]  /*0290*/  SYNCS.EXCH.64 URZ, [UR9+0x10], UR4 ;  /* 0x00001004093f75b2 */ /* 0x00072c0008000100 */
[----:B------:R3:W5:Y:S01]  /*02a0*/  SYNCS.EXCH.64 URZ, [UR9+0x18], UR6 ;  /* 0x00001806093f75b2 */ /* 0x0007620008000100 */
[----:B------:R3:W1:Y:S01]  /*02b0*/  SYNCS.EXCH.64 URZ, [UR9+0x20], UR4 ;  /* 0x00002004093f75b2 */ /* 0x0006620008000100 */
[----:B------:R3:W1:Y:S02]  /*02c0*/  SYNCS.EXCH.64 URZ, [UR9+0x28], UR6 ;  /* 0x00002806093f75b2 */ /* 0x0006640008000100 */
[----:B---3--:R-:W-:Y:S01]  /*02d0*/  NOP ;  /* 0x0000000000007918 */ /* 0x008fe20000000000 */
.L_x_0:
[----:B------:R-:W-:Y:S01]  /*02e0*/  ISETP.GT.AND P0, PT, R0, 0x3, PT ;  /* 0x000000030000780c */ /* 0x000fe20003f04270 */
[----:B------:R-:W-:Y:S01]  /*02f0*/  NOP ;  /* 0x0000000000007918 */ /* 0x000fe20000000000 */
[----:B-12-45:R-:W-:Y:S11]  /*0300*/  BAR.SYNC.DEFER_BLOCKING 0x0 ;  /* 0x0000000000007b1d */ /* 0x036ff60000010000 */
[----:B------:R-:W-:Y:S05]  /*0310*/  @P0 BRA `(.L_x_1) ;  /* 0x0000000c004c0947 */ /* 0x000fea0003800000 */
[----:B------:R-:W-:-:S08]  /*0320*/  NOP ;  /* 0x0000000000007918 */ /* 0x000fd00000000000 */
[----:B------:R-:W1:-:S00]  /*0330*/  USETMAXREG.DEALLOC.CTAPOOL 0x18 ;  /* 0x00000018000079c8 */ /* 0x000e4000080e0500 */
[----:B-1----:R-:W-:-:S13]  /*0340*/  LOP3.LUT P0, RZ, R0, 0x3, RZ, 0xc0, !PT ;  /* 0x0000000300ff7812 */ /* 0x002fda000780c0ff */
[----:B------:R-:W-:Y:S05]  /*0350*/  @P0 EXIT ;  /* 0x000000000000094d */ /* 0x000fea0003800000 */
[----:B------:R-:W1:Y:S01]  /*0360*/  S2UR UR4, SR_CgaCtaId ;  /* 0x00000000000479c3 */ /* 0x000e620000008800 */
[----:B------:R-:W-:Y:S01]  /*0370*/  UMOV UR41, 0x400 ;  /* 0x0000040000297882 */ /* 0x000fe20000000000 */
[----:B------:R-:W-:Y:S01]  /*0380*/  MOV R0, 0x80000000 ;  /* 0x8000000000007802 */ /* 0x000fe20000000f00 */
[----:B------:R-:W-:Y:S01]  /*0390*/  ULDC UR11, c[0x0][0x21c] ;  /* 0x00008700000b7ab9 */ /* 0x000fe20000000800 */
[----:B------:R-:W-:Y:S01]  /*03a0*/  ULDC.64 UR8, c[0x0][0x198] ;  /* 0x0000660000087ab9 */ /* 0x000fe20000000a00 */
[----:B------:R-:W-:Y:S02]  /*03b0*/  UIADD3 UR10, -UR11, URZ, URZ ;  /* 0x0000003f0b0a7290 */ /* 0x000fe4000fffe13f */
[----:B------:R-:W-:Y:S01]  /*03c0*/  UIADD3 UR6, UR11, -0x1, URZ ;  /* 0xffffffff0b067890 */ /* 0x000fe2000fffe03f */
[----:B------:R-:W2:Y:S01]  /*03d0*/  S2UR UR28, SR_CTAID.Y ;  /* 0x00000000001c79c3 */ /* 0x000ea20000002600 */
[----:B------:R-:W-:Y:S02]  /*03e0*/  USHF.R.S32.HI UR10, URZ, 0x1f, UR10 ;  /* 0x0000001f3f0a7899 */ /* 0x000fe4000801140a */
[----:B------:R-:W-:-:S02]  /*03f0*/  USHF.R.S32.HI UR7, URZ, 0x1f, UR6 ;  /* 0x0000001f3f077899 */ /* 0x000fc40008011406 */
[----:B------:R-:W-:Y:S02]  /*0400*/  ULEA.HI UR10, UR10, -UR11, URZ, 0x7 ;  /* 0x8000000b0a0a7291 */ /* 0x000fe4000f8f383f */
[----:B------:R-:W-:Y:S01]  /*0410*/  ULEA.HI UR7, UR7, UR6, URZ, 0x7 ;  /* 0x0000000607077291 */ /* 0x000fe2000f8f383f */
[----:B------:R-:W3:Y:S01]  /*0420*/  S2UR UR29, SR_CTAID.Z ;  /* 0x00000000001d79c3 */ /* 0x000ee20000002700 */
[----:B------:R-:W-:Y:S01]  /*0430*/  USHF.R.S32.HI UR10, URZ, 0x7, UR10 ;  /* 0x000000073f0a7899 */ /* 0x000fe2000801140a */
[----:B------:R-:W-:Y:S01]  /*0440*/  ULDC.64 UR16, c[0x0][0x198] ;  /* 0x0000660000107ab9 */ /* 0x000fe20000000a00 */
[----:B------:R-:W-:Y:S02]  /*0450*/  UMOV UR18, URZ ;  /* 0x0000003f00127c82 */ /* 0x000fe40008000000 */
[----:B------:R-:W-:Y:S02]  /*0460*/  UIADD3 UR6, -UR10, URZ, URZ ;  /* 0x0000003f0a067290 */ /* 0x000fe4000fffe13f */
[----:B------:R-:W-:Y:S01]  /*0470*/  UIADD3 UR30, UP2, UR8, 0xf0, URZ ;  /* 0x000000f0081e7890 */ /* 0x000fe2000ff5e03f */
[----:B------:R-:W4:Y:S01]  /*0480*/  S2UR UR43, SR_CTAID.X ;  /* 0x00000000002b79c3 */ /* 0x000f220000002500 */
[----:B-1----:R-:W-:-:S02]  /*0490*/  ULEA UR41, UR4, UR41, 0x18 ;  /* 0x0000002904297291 */ /* 0x002fc4000f8ec03f */
[----:B------:R-:W-:Y:S01]  /*04a0*/  UIADD3 UR32, UP3, UR16, 0xf0, URZ ;  /* 0x000000f010207890 */ /* 0x000fe2000ff7e03f */
[----:B------:R-:W-:Y:S01]  /*04b0*/  ULDC.64 UR4, c[0x0][0x198] ;  /* 0x0000660000047ab9 */ /* 0x000fe20000000a00 */
[----:B------:R-:W-:Y:S02]  /*04c0*/  ULEA.HI.SX32 UR7, UR7, 0x1, 0x19 ;  /* 0x0000000107077891 */ /* 0x000fe4000f8fca3f */
[----:B------:R-:W-:-:S03]  /*04d0*/  UIADD3 UR14, UP1, UR4, 0xf0, URZ ;  /* 0x000000f0040e7890 */ /* 0x000fc6000ff3e03f */
[----:B------:R-:W1:Y:S01]  /*04e0*/  SYNCS.PHASECHK.TRANS64.TRYWAIT P0, [UR41+0x18], R0 ;  /* 0x00001800ff0075a7 */ /* 0x000e620008000169 */
[----:B------:R-:W-:Y:S01]  /*04f0*/  UISETP.GT.AND UP0, UPT, UR11, URZ, UPT ;  /* 0x0000003f0b00728c */ /* 0x000fe2000bf04270 */
[----:B------:R-:W-:Y:S01]  /*0500*/  UMOV UR10, 0x40 ;  /* 0x00000040000a7882 */ /* 0x000fe20000000000 */
[----:B--2---:R-:W-:Y:S01]  /*0510*/  UMOV UR20, UR28 ;  /* 0x0000001c00147c82 */ /* 0x004fe20008000000 */
[----:B------:R-:W-:Y:S01]  /*0520*/  UMOV UR12, UR28 ;  /* 0x0000001c000c7c82 */ /* 0x000fe20008000000 */
[----:B---3--:R-:W-:Y:S01]  /*0530*/  UMOV UR21, UR29 ;  /* 0x0000001d00157c82 */ /* 0x008fe20008000000 */
[----:B------:R-:W-:Y:S01]  /*0540*/  UMOV UR13, UR29 ;  /* 0x0000001d000d7c82 */ /* 0x000fe20008000000 */
[----:B-1--4-:R-:W-:Y:S05]  /*0550*/  @!P0 BRA `(.L_x_2) ;  /* 0x0000007400b88947 */ /* 0x012fea0003800000 */
.L_x_21:
[----:B------:R-:W-:Y:S01]  /*0560*/  ELECT P0, URZ, PT ;  /* 0x00000000003f782f */ /* 0x000fe20003800000 */
[----:B------:R-:W-:Y:S01]  /*0570*/  @!UP0 UMOV UR7, UR6 ;  /* 0x0000000600078c82 */ /* 0x000fe20008000000 */
[----:B------:R-:W-:Y:S02]  /*0580*/  UIADD3.X UR33, URZ, UR17, URZ, UP3, !UPT ;  /* 0x000000113f217290 */ /* 0x000fe40009ffe43f */
[----:B------:R-:W-:Y:S02]  /*0590*/  USHF.L.U32 UR22, UR7, 0x7, URZ ;  /* 0x0000000707167899 */ /* 0x000fe4000800063f */
[----:B------:R-:W-:Y:S02]  /*05a0*/  UIADD3.X UR15, URZ, UR5, URZ, UP1, !UPT ;  /* 0x000000053f0f7290 */ /* 0x000fe40008ffe43f */
[----:B------:R-:W-:Y:S02]  /*05b0*/  UIADD3.X UR31, URZ, UR9, URZ, UP2, !UPT ;  /* 0x000000093f1f7290 */ /* 0x000fe400097fe43f */
[----:B------:R-:W-:-:S02]  /*05c0*/  UIADD3 UR16, UR41, 0x18400, URZ ;  /* 0x0001840029107890 */ /* 0x000fc4000fffe03f */
[----:B------:R-:W-:Y:S01]  /*05d0*/  UIADD3 UR17, UR41, 0x10, URZ ;  /* 0x0000001029117890 */ /* 0x000fe2000fffe03f */
[----:B------:R-:W-:Y:S01]  /*05e0*/  @P0 IMAD.MOV.U32 R2, RZ, RZ, 0xc000 ;  /* 0x0000c000ff020424 */ /* 0x000fe200078e00ff */
[----:B------:R-:W-:Y:S02]  /*05f0*/  UIADD3 UR19, UR22, -0x80, URZ ;  /* 0xffffff8016137890 */ /* 0x000fe4000fffe03f */
[----:B------:R-:W-:Y:S02]  /*0600*/  UIADD3 UR8, UR41, 0x1c400, URZ ;  /* 0x0001c40029087890 */ /* 0x000fe4000fffe03f */
[----:B------:R2:W-:Y:S01]  /*0610*/  @P0 SYNCS.ARRIVE.TRANS64 RZ, [UR41+0x10], R2 ;  /* 0x00001002ffff09a7 */ /* 0x0005e20008000029 */
[----:B------:R-:W-:Y:S02]  /*0620*/  UIADD3 UR9, UR41, 0x10, URZ ;  /* 0x0000001029097890 */ /* 0x000fe4000fffe03f */
[----:B------:R-:W-:Y:S02]  /*0630*/  UIADD3 UR24, UR41, 0x20400, URZ ;  /* 0x0002040029187890 */ /* 0x000fe4000fffe03f */
[----:B------:R-:W-:Y:S01]  /*0640*/  UIADD3 UR25, UR41, 0x10, URZ ;  /* 0x0000001029197890 */ /* 0x000fe2000fffe03f */
[----:B------:R3:W-:Y:S01]  /*0650*/  UTMALDG.4D [UR16], [UR14], desc[URZ] ;  /* 0x00003f100e0075b4 */ /* 0x0007e20008019000 */
[----:B------:R-:W-:Y:S01]  /*0660*/  UMOV UR11, UR19 ;  /* 0x00000013000b7c82 */ /* 0x000fe20008000000 */
[----:B------:R-:W-:Y:S01]  /*0670*/  UMOV UR26, 0x80 ;  /* 0x00000080001a7882 */ /* 0x000fe20000000000 */
[----:B------:R-:W-:Y:S01]  /*0680*/  UMOV UR27, UR19 ;  /* 0x00000013001b7c82 */ /* 0x000fe20008000000 */
[----:B------:R-:W-:Y:S01]  /*0690*/  ULDC.64 UR4, c[0x0][0x198] ;  /* 0x0000660000047ab9 */ /* 0x000fe20000000a00 */
[----:B------:R-:W-:Y:S01]  /*06a0*/  UMOV UR42, URZ ;  /* 0x0000003f002a7c82 */ /* 0x000fe20008000000 */
[----:B------:R-:W-:Y:S01]  /*06b0*/  UIADD3 UR6, UP0, UR4, 0x70, URZ ;  /* 0x0000007004067890 */ /* 0x000fe2000ff1e03f */
[----:B------:R4:W-:Y:S01]  /*06c0*/  UTMALDG.4D [UR8], [UR30], desc[URZ] ;  /* 0x00003f081e0075b4 */ /* 0x0009e20008019000 */
[----:B------:R2:W-:Y:S01]  /*06d0*/  UTMALDG.4D [UR24], [UR32], desc[URZ] ;  /* 0x00003f18200075b4 */ /* 0x0005e20008019000 */
[----:B------:R-:W5:Y:S01]  /*06e0*/  SYNCS.PHASECHK.TRANS64.TRYWAIT P0, [UR41+0x8], R0 ;  /* 0x00000800ff0075a7 */ /* 0x000f620008000169 */
[----:B---3--:R-:W-:Y:S01]  /*06f0*/  ULDC.64 UR14, c[0x0][0x198] ;  /* 0x00006600000e7ab9 */ /* 0x008fe20000000a00 */
[----:B----4-:R-:W-:Y:S01]  /*0700*/  ULDC.64 UR8, c[0x0][0x198] ;  /* 0x0000660000087ab9 */ /* 0x010fe20000000a00 */
[----:B------:R-:W-:Y:S01]  /*0710*/  UMOV UR10, 0x40 ;  /* 0x00000040000a7882 */ /* 0x000fe20000000000 */
[----:B--2--5:R-:W-:Y:S05]  /*0720*/  @!P0 BRA `(.L_x_3) ;  /* 0x0000007400648947 */ /* 0x024fea0003800000 */
.L_x_22:
[----:B------:R-:W-:Y:S01]  /*0730*/  ELECT P0, URZ, PT ;  /* 0x00000000003f782f */ /* 0x000fe20003800000 */
[----:B------:R-:W-:Y:S02]  /*0740*/  UIADD3.X UR5, URZ, UR5, URZ, UP0, !UPT ;  /* 0x000000053f057290 */ /* 0x000fe400087fe43f */
[----:B------:R-:W-:Y:S02]  /*0750*/  UISETP.GE.AND UP0, UPT, UR7, 0x2, UPT ;  /* 0x000000020700788c */ /* 0x000fe4000bf06270 */
[----:B------:R-:W-:Y:S02]  /*0760*/  UIADD3 UR14, UP1, UR14, 0x70, URZ ;  /* 0x000000700e0e7890 */ /* 0x000fe4000ff3e03f */
[----:B------:R-:W-:Y:S02]  /*0770*/  UIADD3 UR16, UP2, UR8, 0x70, URZ ;  /* 0x0000007008107890 */ /* 0x000fe4000ff5e03f */
[----:B------:R-:W-:Y:S02]  /*0780*/  USHF.L.U32 UR43, UR43, 0x7, URZ ;  /* 0x000000072b2b7899 */ /* 0x000fe4000800063f */
[----:B------:R-:W-:-:S02]  /*0790*/  UIADD3 UR40, UR41, 0xc400, URZ ;  /* 0x0000c40029287890 */ /* 0x000fc4000fffe03f */
[----:B------:R-:W-:Y:S01]  /*07a0*/  @P0 MOV R0, 0xc000 ;  /* 0x0000c00000000802 */ /* 0x000fe20000000f00 */
[----:B------:R-:W-:Y:S02]  /*07b0*/  UIADD3.X UR15, URZ, UR15, URZ, UP1, !UPT ;  /* 0x0000000f3f0f7290 */ /* 0x000fe40008ffe43f */
[----:B------:R-:W-:Y:S02]  /*07c0*/  UIADD3 UR8, UR41, 0x10400, URZ ;  /* 0x0001040029087890 */ /* 0x000fe4000fffe03f */
[----:B------:R2:W-:Y:S01]  /*07d0*/  @P0 SYNCS.ARRIVE.TRANS64 RZ, [UR41], R0 ;  /* 0x00000000ffff09a7 */ /* 0x0005e20008000029 */
[----:B------:R-:W-:Y:S01]  /*07e0*/  PLOP3.LUT P0, PT, PT, PT, UP0, 0x80, 0x0 ;  /* 0x000000000000781c */ /* 0x000fe20003f0f008 */
[----:B------:R-:W-:Y:S02]  /*07f0*/  UIADD3.X UR17, URZ, UR9, URZ, UP2, !UPT ;  /* 0x000000093f117290 */ /* 0x000fe400097fe43f */
[----:B------:R-:W-:Y:S01]  /*0800*/  UIADD3 UR24, UR41, 0x14400, URZ ;  /* 0x0001440029187890 */ /* 0x000fe2000fffe03f */
[----:B------:R-:W-:Y:S01]  /*0810*/  UMOV UR44, UR28 ;  /* 0x0000001c002c7c82 */ /* 0x000fe20008000000 */
[----:B------:R-:W-:Y:S01]  /*0820*/  UMOV UR45, UR29 ;  /* 0x0000001d002d7c82 */ /* 0x000fe20008000000 */
[----:B------:R-:W-:Y:S01]  /*0830*/  UMOV UR4, UR6 ;  /* 0x0000000600047c82 */ /* 0x000fe20008000000 */
[----:B------:R-:W-:Y:S01]  /*0840*/  UMOV UR12, UR28 ;  /* 0x0000001c000c7c82 */ /* 0x000fe20008000000 */
[----:B------:R-:W-:Y:S01]  /*0850*/  UMOV UR13, UR29 ;  /* 0x0000001d000d7c82 */ /* 0x000fe20008000000 */
[----:B------:R-:W-:Y:S01]  /*0860*/  UMOV UR9, UR41 ;  /* 0x0000002900097c82 */ /* 0x000fe20008000000 */
[----:B------:R-:W-:Y:S01]  /*0870*/  UMOV UR11, UR43 ;  /* 0x0000002b000b7c82 */ /* 0x000fe20008000000 */
[----:B------:R3:W-:Y:S01]  /*0880*/  UTMALDG.4D [UR40], [UR4], desc[URZ] ;  /* 0x00003f28040075b4 */ /* 0x0007e20008019000 */
[----:B------:R-:W-:Y:S01]  /*0890*/  UMOV UR26, 0x80 ;  /* 0x00000080001a7882 */ /* 0x000fe20000000000 */
[----:B------:R-:W-:Y:S01]  /*08a0*/  UMOV UR25, UR41 ;  /* 0x0000002900197c82 */ /* 0x000fe20008000000 */
[----:B------:R-:W-:Y:S01]  /*08b0*/  UMOV UR27, UR43 ;  /* 0x0000002b001b7c82 */ /* 0x000fe20008000000 */
[----:B--2---:R-:W-:Y:S01]  /*08c0*/  IMAD.MOV.U32 R0, RZ, RZ, 0x1 ;  /* 0x00000001ff007424 */ /* 0x004fe200078e00ff */
[----:B------:R3:W-:Y:S01]  /*08d0*/  UTMALDG.4D [UR8], [UR14], desc[URZ] ;  /* 0x00003f080e0075b4 */ /* 0x0007e20008019000 */
[----:B------:R3:W-:Y:S02]  /*08e0*/  UTMALDG.4D [UR24], [UR16], desc[URZ] ;  /* 0x00003f18100075b4 */ /* 0x0007e40008019000 */
[----:B---3--:R-:W-:Y:S05]  /*08f0*/  @!P0 BRA `(.L_x_4) ;  /* 0x0000000400288947 */ /* 0x008fea0003800000 */
[----:B------:R-:W-:Y:S01]  /*0900*/  UIADD3 UR7, -UR7, URZ, URZ ;  /* 0x0000003f07077290 */ /* 0x000fe2000fffe13f */
[----:B-1----:R-:W-:Y:S01]  /*0910*/  MOV R5, 0x1 ;  /* 0x0000000100057802 */ /* 0x002fe20000000f00 */
[----:B------:R-:W-:-:S03]  /*0920*/  UIADD3 UR27, UR22, -0x100, URZ ;  /* 0xffffff00161b7890 */ /* 0x000fc6000fffe03f */
[----:B------:R-:W-:Y:S01]  /*0930*/  ULDC.64 UR22, c[0x0][0x198] ;  /* 0x0000660000167ab9 */ /* 0x000fe20000000a00 */
[----:B------:R-:W-:-:S08]  /*0940*/  IMAD.U32 R4, RZ, RZ, UR7 ;  /* 0x00000007ff047e24 */ /* 0x000fd0000f8e00ff */
.L_x_7:
[----:B------:R-:W-:Y:S01]  /*0950*/  LOP3.LUT R0, R5, 0x1, RZ, 0x3c, !PT ;  /* 0x0000000105007812 */ /* 0x000fe200078e3cff */
[----:B------:R-:W-:Y:S02]  /*0960*/  UIADD3 UR6, UP0, UR22, 0xf0, URZ ;  /* 0x000000f016067890 */ /* 0x000fe4000ff1e03f */
[----:B------:R-:W-:Y:S01]  /*0970*/  UIADD3 UR14, UP1, UR22, 0xf0, URZ ;  /* 0x000000f0160e7890 */ /* 0x000fe2000ff3e03f */
[----:B------:R-:W-:-:S04]  /*0980*/  SHF.L.U32 R2, R0, 0x1f, RZ ;  /* 0x0000001f00027819 */ /* 0x000fc800000006ff */
[----:B------:R-:W1:Y:S02]  /*0990*/  SYNCS.PHASECHK.TRANS64.TRYWAIT P0, [UR41+0x18], R2 ;  /* 0x00001802ff0075a7 */ /* 0x000e640008000169 */
[----:B-1----:R-:W-:Y:S05]  /*09a0*/  @!P0 BRA `(.L_x_5) ;  /* 0x0000007000e48947 */ /* 0x002fea0003800000 */
.L_x_24:
[----:B------:R-:W-:Y:S01]  /*09b0*/  ELECT P0, URZ, PT ;  /* 0x00000000003f782f */ /* 0x000fe20003800000 */
[----:B------:R-:W-:Y:S01]  /*09c0*/  VIADD R4, R4, 0x1 ;  /* 0x0000000104047836 */ /* 0x000fe20000000000 */
[----:B------:R-:W-:Y:S02]  /*09d0*/  UIADD3 UR4, UP2, UR22, 0xf0, URZ ;  /* 0x000000f016047890 */ /* 0x000fe4000ff5e03f */
[----:B------:R-:W-:Y:S02]  /*09e0*/  UIADD3 UR24, UR41, 0x18400, URZ ;  /* 0x0001840029187890 */ /* 0x000fe4000fffe03f */
[----:B------:R-:W-:Y:S01]  /*09f0*/  UIADD3 UR25, UR41, 0x10, URZ ;  /* 0x0000001029197890 */ /* 0x000fe2000fffe03f */
[----:B------:R-:W-:Y:S01]  /*0a00*/  ISETP.NE.AND P1, PT, R4, -0x1, PT ;  /* 0xffffffff0400780c */ /* 0x000fe20003f25270 */
[----:B------:R-:W-:Y:S02]  /*0a10*/  UIADD3.X UR7, URZ, UR23, URZ, UP0, !UPT ;  /* 0x000000173f077290 */ /* 0x000fe400087fe43f */
[----:B------:R-:W-:-:S02]  /*0a20*/  UIADD3 UR16, UR41, 0x1c400, URZ ;  /* 0x0001c40029107890 */ /* 0x000fc4000fffe03f */
[----:B------:R-:W-:Y:S01]  /*0a30*/  UIADD3 UR17, UR41, 0x10, URZ ;  /* 0x0000001029117890 */ /* 0x000fe2000fffe03f */
[----:B------:R-:W-:Y:S01]  /*0a40*/  @P0 IMAD.MOV.U32 R2, RZ, RZ, 0xc000 ;  /* 0x0000c000ff020424 */ /* 0x000fe200078e00ff */
[----:B------:R-:W-:Y:S02]  /*0a50*/  UIADD3.X UR15, URZ, UR23, URZ, UP1, !UPT ;  /* 0x000000173f0f7290 */ /* 0x000fe40008ffe43f */
[----:B------:R-:W-:Y:S02]  /*0a60*/  UIADD3 UR8, UR41, 0x20400, URZ ;  /* 0x0002040029087890 */ /* 0x000fe4000fffe03f */
[----:B------:R2:W-:Y:S01]  /*0a70*/  @P0 SYNCS.ARRIVE.TRANS64 RZ, [UR41+0x10], R2 ;  /* 0x00001002ffff09a7 */ /* 0x0005e20008000029 */
[----:B------:R-:W-:Y:S02]  /*0a80*/  UIADD3 UR9, UR41, 0x10, URZ ;  /* 0x0000001029097890 */ /* 0x000fe4000fffe03f */
[----:B------:R-:W-:Y:S01]  /*0a90*/  UIADD3.X UR5, URZ, UR23, URZ, UP2, !UPT ;  /* 0x000000173f057290 */ /* 0x000fe200097fe43f */
[----:B------:R-:W-:Y:S01]  /*0aa0*/  UMOV UR26, URZ ;  /* 0x0000003f001a7c82 */ /* 0x000fe20008000000 */
[----:B------:R-:W-:Y:S01]  /*0ab0*/  UMOV UR18, 0x40 ;  /* 0x0000004000127882 */ /* 0x000fe20000000000 */
[----:B------:R-:W-:Y:S01]  /*0ac0*/  UMOV UR19, UR27 ;  /* 0x0000001b00137c82 */ /* 0x000fe20008000000 */
[----:B------:R-:W-:Y:S01]  /*0ad0*/  UMOV UR20, UR28 ;  /* 0x0000001c00147c82 */ /* 0x000fe20008000000 */
[----:B------:R-:W-:Y:S01]  /*0ae0*/  UMOV UR21, UR29 ;  /* 0x0000001d00157c82 */ /* 0x000fe20008000000 */
[----:B--2---:R-:W-:Y:S01]  /*0af0*/  SHF.L.U32 R2, R5, 0x1f, RZ ;  /* 0x0000001f05027819 */ /* 0x004fe200000006ff */
[----:B------:R2:W-:Y:S01]  /*0b00*/  UTMALDG.4D [UR24], [UR6], desc[URZ] ;  /* 0x00003f18060075b4 */ /* 0x0005e20008019000 */
[----:B------:R-:W-:Y:S01]  /*0b10*/  UMOV UR10, 0x80 ;  /* 0x00000080000a7882 */ /* 0x000fe20000000000 */
[----:B------:R-:W-:Y:S01]  /*0b20*/  UMOV UR11, UR27 ;  /* 0x0000001b000b7c82 */ /* 0x000fe20008000000 */
[----:B------:R-:W-:Y:S01]  /*0b30*/  UMOV UR12, UR28 ;  /* 0x0000001c000c7c82 */ /* 0x000fe20008000000 */
[----:B------:R-:W-:Y:S01]  /*0b40*/  UMOV UR13, UR29 ;  /* 0x0000001d000d7c82 */ /* 0x000fe20008000000 */
[----:B------:R-:W-:Y:S01]  /*0b50*/  UIADD3 UR35, UR27, 0x80, URZ ;  /* 0x000000801b237890 */ /* 0x000fe2000fffe03f */
[----:B------:R2:W-:Y:S01]  /*0b60*/  UTMALDG.4D [UR16], [UR14], desc[URZ] ;  /* 0x00003f100e0075b4 */ /* 0x0005e20008019000 */
[----:B------:R2:W-:Y:S01]  /*0b70*/  UTMALDG.4D [UR8], [UR4], desc[URZ] ;  /* 0x00003f08040075b4 */ /* 0x0005e20008019000 */
[----:B------:R-:W3:Y:S02]  /*0b80*/  SYNCS.PHASECHK.TRANS64.TRYWAIT P0, [UR41+0x28], R2 ;  /* 0x00002802ff0075a7 */ /* 0x000ee40008000169 */
[----:B--23--:R-:W-:Y:S07]  /*0b90*/  @!P0 BRA `(.L_x_6) ;  /* 0x0000007000888947 */ /* 0x00cfee0003800000 */
.L_x_26:
[----:B------:R-:W-:Y:S01]  /*0ba0*/  ELECT P0, URZ, PT ;  /* 0x00000000003f782f */ /* 0x000fe20003800000 */
[----:B-1----:R-:W-:Y:S01]  /*0bb0*/  IMAD.MOV.U32 R5, RZ, RZ, R0 ;  /* 0x000000ffff057224 */ /* 0x002fe200078e0000 */
[----:B------:R-:W-:Y:S02]  /*0bc0*/  UIADD3 UR4, UP0, UR22, 0x170, URZ ;  /* 0x0000017016047890 */ /* 0x000fe4000ff1e03f */
[----:B------:R-:W-:Y:S02]  /*0bd0*/  UIADD3 UR6, UP1, UR22, 0x170, URZ ;  /* 0x0000017016067890 */ /* 0x000fe4000ff3e03f */
[----:B------:R-:W-:Y:S02]  /*0be0*/  UIADD3 UR14, UP2, UR22, 0x170, URZ ;  /* 0x00000170160e7890 */ /* 0x000fe4000ff5e03f */
[----:B------:R-:W-:Y:S02]  /*0bf0*/  UIADD3 UR32, UR41, 0x400, URZ ;  /* 0x0000040029207890 */ /* 0x000fe4000fffe03f */
[----:B------:R-:W-:-:S02]  /*0c00*/  UIADD3 UR33, UR41, 0x20, URZ ;  /* 0x0000002029217890 */ /* 0x000fc4000fffe03f */
[----:B------:R-:W-:Y:S01]  /*0c10*/  UIADD3.X UR5, URZ, UR23, URZ, UP0, !UPT ;  /* 0x000000173f057290 */ /* 0x000fe200087fe43f */
[----:B------:R-:W-:Y:S01]  /*0c20*/  @P0 MOV R2, 0xc000 ;  /* 0x0000c00000020802 */ /* 0x000fe20000000f00 */
[----:B------:R-:W-:Y:S02]  /*0c30*/  UIADD3 UR16, UR41, 0x4400, URZ ;  /* 0x0000440029107890 */ /* 0x000fe4000fffe03f */
[----:B------:R-:W-:Y:S02]  /*0c40*/  UIADD3 UR17, UR41, 0x20, URZ ;  /* 0x0000002029117890 */ /* 0x000fe4000fffe03f */
[----:B------:R2:W-:Y:S01]  /*0c50*/  @P0 SYNCS.ARRIVE.TRANS64 RZ, [UR41+0x20], R2 ;  /* 0x00002002ffff09a7 */ /* 0x0005e20008000029 */
[----:B------:R-:W-:Y:S02]  /*0c60*/  UIADD3.X UR7, URZ, UR23, URZ, UP1, !UPT ;  /* 0x000000173f077290 */ /* 0x000fe40008ffe43f */
[----:B------:R-:W-:Y:S02]  /*0c70*/  UIADD3 UR8, UR41, 0x8400, URZ ;  /* 0x0000840029087890 */ /* 0x000fe4000fffe03f */
[----:B------:R-:W-:-:S02]  /*0c80*/  UIADD3 UR9, UR41, 0x20, URZ ;  /* 0x0000002029097890 */ /* 0x000fc4000fffe03f */
[----:B------:R-:W-:Y:S01]  /*0c90*/  UIADD3.X UR15, URZ, UR23, URZ, UP2, !UPT ;  /* 0x000000173f0f7290 */ /* 0x000fe200097fe43f */
[----:B------:R-:W-:Y:S01]  /*0ca0*/  UMOV UR34, URZ ;  /* 0x0000003f00227c82 */ /* 0x000fe20008000000 */
[----:B------:R-:W-:Y:S01]  /*0cb0*/  UMOV UR36, UR28 ;  /* 0x0000001c00247c82 */ /* 0x000fe20008000000 */
[----:B------:R-:W-:Y:S01]  /*0cc0*/  UMOV UR37, UR29 ;  /* 0x0000001d00257c82 */ /* 0x000fe20008000000 */
[----:B------:R-:W-:Y:S01]  /*0cd0*/  UMOV UR18, 0x40 ;  /* 0x0000004000127882 */ /* 0x000fe20000000000 */
[----:B------:R-:W-:Y:S01]  /*0ce0*/  UMOV UR19, UR35 ;  /* 0x0000002300137c82 */ /* 0x000fe20008000000 */
[----:B------:R-:W-:Y:S01]  /*0cf0*/  UMOV UR20, UR28 ;  /* 0x0000001c00147c82 */ /* 0x000fe20008000000 */
[----:B------:R-:W-:Y:S01]  /*0d00*/  UMOV UR21, UR29 ;  /* 0x0000001d00157c82 */ /* 0x000fe20008000000 */
[----:B------:R2:W-:Y:S01]  /*0d10*/  UTMALDG.4D [UR32], [UR4], desc[URZ] ;  /* 0x00003f20040075b4 */ /* 0x0005e20008019000 */
[----:B------:R-:W-:Y:S01]  /*0d20*/  UMOV UR10, 0x80 ;  /* 0x00000080000a7882 */ /* 0x000fe20000000000 */
[----:B------:R-:W-:Y:S01]  /*0d30*/  UMOV UR12, UR28 ;  /* 0x0000001c000c7c82 */ /* 0x000fe20008000000 */
[----:B------:R-:W-:Y:S01]  /*0d40*/  UMOV UR13, UR29 ;  /* 0x0000001d000d7c82 */ /* 0x000fe20008000000 */
[----:B------:R-:W-:Y:S01]  /*0d50*/  UMOV UR11, UR35 ;  /* 0x00000023000b7c82 */ /* 0x000fe20008000000 */
[----:B------:R-:W-:Y:S01]  /*0d60*/  UIADD3 UR27, UR27, -0x80, URZ ;  /* 0xffffff801b1b7890 */ /* 0x000fe2000fffe03f */
[----:B------:R2:W-:Y:S01]  /*0d70*/  UTMALDG.4D [UR16], [UR6], desc[URZ] ;  /* 0x00003f10060075b4 */ /* 0x0005e20008019000 */
[----:B------:R2:W-:Y:S02]  /*0d80*/  UTMALDG.4D [UR8], [UR14], desc[URZ] ;  /* 0x00003f080e0075b4 */ /* 0x0005e40008019000 */
[----:B--2---:R-:W-:Y:S08]  /*0d90*/  @P1 BRA `(.L_x_7) ;  /* 0xfffffff800ec1947 */ /* 0x004ff0000383ffff */
.L_x_4:
[----:B------:R-:W-:Y:S01]  /*0da0*/  SHF.L.U32 R2, R0, 0x1f, RZ ;  /* 0x0000001f00027819 */ /* 0x000fe200000006ff */
[----:B------:R-:W-:Y:S01]  /*0db0*/  UIADD3 UR24, UR41, 0x400, URZ ;  /* 0x0000040029187890 */ /* 0x000fe2000fffe03f */
[----:B------:R-:W-:Y:S02]  /*0dc0*/  ULDC.64 UR4, c[0x0][0x198] ;  /* 0x0000660000047ab9 */ /* 0x000fe40000000a00 */
[----:B------:R-:W2:Y:S01]  /*0dd0*/  SYNCS.PHASECHK.TRANS64.TRYWAIT P0, [UR41+0x28], R2 ;  /* 0x00002802ff0075a7 */ /* 0x000ea20008000169 */
[----:B------:R-:W-:Y:S01]  /*0de0*/  ULDC.64 UR8, c[0x0][0x198] ;  /* 0x0000660000087ab9 */ /* 0x000fe20000000a00 */
[----:B------:R-:W-:Y:S01]  /*0df0*/  ULDC.64 UR10, c[0x0][0x198] ;  /* 0x00006600000a7ab9 */ /* 0x000fe20000000a00 */
[----:B--2---:R-:W-:Y:S06]  /*0e00*/  @!P0 BRA `(.L_x_8) ;  /* 0x0000007000088947 */ /* 0x004fec0003800000 */
.L_x_28:
[----:B------:R-:W-:Y:S02]  /*0e10*/  ELECT P0, URZ, PT ;  /* 0x00000000003f782f */ /* 0x000fe40003800000 */
[----:B------:R-:W-:Y:S01]  /*0e20*/  LOP3.LUT R0, R0, 0x1, RZ, 0x3c, !PT ;  /* 0x0000000100007812 */ /* 0x000fe200078e3cff */
[----:B------:R-:W-:Y:S02]  /*0e30*/  UIADD3 UR6, UP0, UR4, 0x170, URZ ;  /* 0x0000017004067890 */ /* 0x000fe4000ff1e03f */
[----:B------:R-:W-:Y:S02]  /*0e40*/  UIADD3 UR14, UP1, UR8, 0x170, URZ ;  /* 0x00000170080e7890 */ /* 0x000fe4000ff3e03f */
[----:B------:R-:W-:Y:S02]  /*0e50*/  UIADD3.X UR7, URZ, UR5, URZ, UP0, !UPT ;  /* 0x000000053f077290 */ /* 0x000fe400087fe43f */
[----:B------:R-:W-:Y:S02]  /*0e60*/  UIADD3 UR4, UP0, UR10, 0x170, URZ ;  /* 0x000001700a047890 */ /* 0x000fe4000ff1e03f */
[----:B------:R-:W-:-:S02]  /*0e70*/  UIADD3 UR25, UR41, 0x20, URZ ;  /* 0x0000002029197890 */ /* 0x000fc4000fffe03f */
[----:B------:R-:W-:Y:S01]  /*0e80*/  UIADD3 UR16, UR41, 0x4400, URZ ;  /* 0x0000440029107890 */ /* 0x000fe2000fffe03f */
[----:B------:R-:W-:Y:S01]  /*0e90*/  @P0 IMAD.MOV.U32 R2, RZ, RZ, 0xc000 ;  /* 0x0000c000ff020424 */ /* 0x000fe200078e00ff */
[----:B------:R-:W-:Y:S02]  /*0ea0*/  UIADD3 UR17, UR41, 0x20, URZ ;  /* 0x0000002029117890 */ /* 0x000fe4000fffe03f */
[----:B------:R-:W-:Y:S01]  /*0eb0*/  UIADD3.X UR15, URZ, UR9, URZ, UP1, !UPT ;  /* 0x000000093f0f7290 */ /* 0x000fe20008ffe43f */
[----:B------:R2:W-:Y:S01]  /*0ec0*/  @P0 SYNCS.ARRIVE.TRANS64 RZ, [UR41+0x20], R2 ;  /* 0x00002002ffff09a7 */ /* 0x0005e20008000029 */
[----:B------:R-:W-:Y:S02]  /*0ed0*/  UIADD3 UR8, UR41, 0x8400, URZ ;  /* 0x0000840029087890 */ /* 0x000fe4000fffe03f */
[----:B------:R-:W-:Y:S02]  /*0ee0*/  UIADD3 UR9, UR41, 0x20, URZ ;  /* 0x0000002029097890 */ /* 0x000fe4000fffe03f */
[----:B------:R-:W-:Y:S01]  /*0ef0*/  UIADD3.X UR5, URZ, UR11, URZ, UP0, !UPT ;  /* 0x0000000b3f057290 */ /* 0x000fe200087fe43f */
[----:B------:R-:W-:Y:S01]  /*0f00*/  UMOV UR26, URZ ;  /* 0x0000003f001a7c82 */ /* 0x000fe20008000000 */
[----:B------:R-:W-:Y:S01]  /*0f10*/  UMOV UR27, URZ ;  /* 0x0000003f001b7c82 */ /* 0x000fe20008000000 */
[----:B------:R-:W-:Y:S01]  /*0f20*/  UMOV UR18, 0x40 ;  /* 0x0000004000127882 */ /* 0x000fe20000000000 */
[----:B------:R-:W-:Y:S01]  /*0f30*/  UMOV UR19, URZ ;  /* 0x0000003f00137c82 */ /* 0x000fe20008000000 */
[----:B------:R-:W-:Y:S01]  /*0f40*/  UMOV UR20, UR28 ;  /* 0x0000001c00147c82 */ /* 0x000fe20008000000 */
[----:B------:R-:W-:Y:S01]  /*0f50*/  UMOV UR21, UR29 ;  /* 0x0000001d00157c82 */ /* 0x000fe20008000000 */
[----:B--2---:R-:W-:Y:S01]  /*0f60*/  SHF.L.U32 R2, R0, 0x1f, RZ ;  /* 0x0000001f00027819 */ /* 0x004fe200000006ff */
[----:B------:R2:W-:Y:S01]  /*0f70*/  UTMALDG.4D [UR24], [UR6], desc[URZ] ;  /* 0x00003f18060075b4 */ /* 0x0005e20008019000 */
[----:B------:R-:W-:Y:S01]  /*0f80*/  UMOV UR10, 0x80 ;  /* 0x00000080000a7882 */ /* 0x000fe20000000000 */
[----:B------:R-:W-:Y:S01]  /*0f90*/  UMOV UR11, URZ ;  /* 0x0000003f000b7c82 */ /* 0x000fe20008000000 */
[----:B------:R-:W-:Y:S01]  /*0fa0*/  UMOV UR12, UR28 ;  /* 0x0000001c000c7c82 */ /* 0x000fe20008000000 */
[----:B------:R-:W-:Y:S01]  /*0fb0*/  UMOV UR13, UR29 ;  /* 0x0000001d000d7c82 */ /* 0x000fe20008000000 */
[----:B------:R2:W-:Y:S01]  /*0fc0*/  UTMALDG.4D [UR16], [UR14], desc[URZ] ;  /* 0x00003f100e0075b4 */ /* 0x0005e20008019000 */
[----:B------:R2:W-:Y:S01]  /*0fd0*/  UTMALDG.4D [UR8], [UR4], desc[URZ] ;  /* 0x00003f08040075b4 */ /* 0x0005e20008019000 */
[----:B------:R-:W3:Y:S02]  /*0fe0*/  SYNCS.PHASECHK.TRANS64.TRYWAIT P0, [UR41+0x28], R2 ;  /* 0x00002802ff0075a7 */ /* 0x000ee40008000169 */
[----:B--23--:R-:W-:Y:S05]  /*0ff0*/  @!P0 BRA `(.L_x_9) ;  /* 0x0000006c00a88947 */ /* 0x00cfea0003800000 */
.L_x_30:
[----:B------:R-:W-:-:S13]  /*1000*/  ELECT P0, URZ, PT ;  /* 0x00000000003f782f */ /* 0x000fda0003800000 */
[----:B------:R-:W-:Y:S05]  /*1010*/  @!P0 EXIT ;  /* 0x000000000000894d */ /* 0x000fea0003800000 */
[----:B------:R-:W-:-:S04]  /*1020*/  IMAD.MOV.U32 R0, RZ, RZ, 0xc000 ;  /* 0x0000c000ff007424 */ /* 0x000fc800078e00ff */
[----:B------:R-:W-:Y:S01]  /*1030*/  SYNCS.ARRIVE.TRANS64 RZ, [UR41+0x20], R0 ;  /* 0x00002000ffff79a7 */ /* 0x000fe20008000029 */
[----:B------:R-:W-:Y:S05]  /*1040*/  EXIT ;  /* 0x000000000000794d */ /* 0x000fea0003800000 */
.L_x_1:
[----:B------:R-:W-:-:S08]  /*1050*/  NOP ;  /* 0x0000000000007918 */ /* 0x000fd00000000000 */
[----:B------:R-:W1:Y:S02]  /*1060*/  USETMAXREG.TRY_ALLOC.CTAPOOL UP0, 0xf0 ;  /* 0x000000f0000079c8 */ /* 0x000e640008000600 */
[----:B-1----:R-:W-:-:S13]  /*1070*/  PLOP3.LUT P0, PT, PT, PT, UP0, 0x80, 0x0 ;  /* 0x000000000000781c */ /* 0x002fda0003f0f008 */
[----:B------:R-:W-:Y:S05]  /*1080*/  @!P0 BRA `(.L_x_1) ;  /* 0xfffffffc00f08947 */ /* 0x000fea000383ffff */
[----:B------:R-:W-:Y:S01]  /*1090*/  IADD3 R5, R88, -0x80, RZ ;  /* 0xffffff8058057810 */ /* 0x000fe20007ffe0ff */
[----:B------:R-:W1:Y:S01]  /*10a0*/  S2UR UR5, SR_CgaCtaId ;  /* 0x00000000000579c3 */ /* 0x000e620000008800 */
[----:B------:R-:W-:Y:S02]  /*10b0*/  UMOV UR4, 0x400 ;  /* 0x0000040000047882 */ /* 0x000fe40000000000 */
[----:B------:R-:W-:-:S04]  /*10c0*/  PRMT R10, R5, 0x9910, RZ ;  /* 0x00009910050a7816 */ /* 0x000fc800000000ff */
[----:B------:R-:W-:-:S04]  /*10d0*/  SHF.R.S32.HI R10, RZ, 0xf, R10 ;  /* 0x0000000fff0a7819 */ /* 0x000fc8000001140a */
[----:B------:R-:W-:-:S04]  /*10e0*/  LOP3.LUT R10, R10, 0xffff, RZ, 0xc0, !PT ;  /* 0x0000ffff0a0a7812 */ /* 0x000fc800078ec0ff */
[----:B------:R-:W-:-:S04]  /*10f0*/  LEA.HI R2, R10, R5, RZ, 0x17 ;  /* 0x000000050a027211 */ /* 0x000fc800078fb8ff */
[----:B------:R-:W-:-:S04]  /*1100*/  PRMT R3, R2, 0x9910, RZ ;  /* 0x0000991002037816 */ /* 0x000fc800000000ff */
[----:B------:R-:W-:Y:S01]  /*1110*/  SHF.R.S32.HI R3, RZ, 0x7, R3 ;  /* 0x00000007ff037819 */ /* 0x000fe20000011403 */
[----:B-1----:R-:W-:-:S03]  /*1120*/  ULEA UR4, UR5, UR4, 0x18 ;  /* 0x0000000405047291 */ /* 0x002fc6000f8ec03f */
[----:B------:R-:W-:-:S05]  /*1130*/  PRMT R3, R3, 0x9910, RZ ;  /* 0x0000991003037816 */ /* 0x000fca00000000ff */
[----:B------:R-:W-:-:S05]  /*1140*/  IMAD.SHL.U32 R4, R3, 0x80, RZ ;  /* 0x0000008003047824 */ /* 0x000fca00078e00ff */
[----:B------:R-:W-:Y:S02]  /*1150*/  ISETP.NE.AND P0, PT, R5, R4, PT ;  /* 0x000000040500720c */ /* 0x000fe40003f05270 */
[----:B------:R-:W-:Y:S02]  /*1160*/  IADD3 R4, R3, -0x1, RZ ;  /* 0xffffffff03047810 */ /* 0x000fe40007ffe0ff */
[----:B------:R-:W-:-:S13]  /*1170*/  ISETP.LT.U32.AND P0, PT, R88, 0x80, P0 ;  /* 0x000000805800780c */ /* 0x000fda0000701070 */
[----:B------:R-:W-:Y:S01]  /*1180*/  @!P0 IMAD.MOV R4, RZ, RZ, R3 ;  /* 0x000000ffff048224 */ /* 0x000fe200078e0203 */
[----:B------:R-:W1:Y:S05]  /*1190*/  SYNCS.PHASECHK.TRANS64.TRYWAIT P0, [UR4], RZ ;  /* 0x000000ffff0075a7 */ /* 0x000e6a0008000144 */
[----:B------:R-:W2:Y:S02]  /*11a0*/  SHFL.IDX PT, R4, R4, RZ, 0x1f ;  /* 0x00001fff04047589 */ /* 0x000ea400000e0000 */
[----:B--2---:R-:W-:-:S13]  /*11b0*/  R2UR UR5, R4 ;  /* 0x00000000040572ca */ /* 0x004fda00000e0000 */
[----:B------:R-:W-:-:S04]  /*11c0*/  USHF.L.U32 UR5, UR5, 0x7, URZ ;  /* 0x0000000705057899 */ /* 0x000fc8000800063f */
[----:B------:R-:W-:Y:S01]  /*11d0*/  USHF.R.S32.HI UR6, URZ, 0x7, UR5 ;  /* 0x000000073f067899 */ /* 0x000fe20008011405 */
[----:B-1----:R-:W-:Y:S11]  /*11e0*/  @!P0 BRA `(.L_x_10) ;  /* 0x0000006c00488947 */ /* 0x002ff60003800000 */
.L_x_31:
[----:B------:R-:W2:Y:S01]  /*11f0*/  SYNCS.PHASECHK.TRANS64.TRYWAIT P0, [UR4+0x10], RZ ;  /* 0x000010ffff0075a7 */ /* 0x000ea20008000144 */
[----:B------:R-:W-:Y:S02]  /*1200*/  ULEA.HI UR5, UR5, UR6, URZ, 0x1 ;  /* 0x0000000605057291 */ /* 0x000fe4000f8f083f */
[----:B------:R-:W-:Y:S02]  /*1210*/  UIADD3 UR8, UR4, 0x18400, URZ ;  /* 0x0001840004087890 */ /* 0x000fe4000fffe03f */
[----:B------:R-:W-:Y:S02]  /*1220*/  ULOP3.LUT UR5, UR5, 0xfffffffe, URZ, 0xc0, !UPT ;  /* 0xfffffffe05057892 */ /* 0x000fe4000f8ec03f */
[----:B------:R-:W-:Y:S02]  /*1230*/  USHF.R.U32.HI UR8, URZ, 0x4, UR8 ;  /* 0x000000043f087899 */ /* 0x000fe40008011608 */
[----:B------:R-:W-:Y:S02]  /*1240*/  UIADD3 UR6, UR6, -UR5, URZ ;  /* 0x8000000506067290 */ /* 0x000fe4000fffe03f */
[----:B------:R-:W-:-:S02]  /*1250*/  ULOP3.LUT UR8, UR8, 0x3fc0, URZ, 0xc0, !UPT ;  /* 0x00003fc008087892 */ /* 0x000fc4000f8ec03f */
[----:B------:R-:W-:Y:S02]  /*1260*/  ULEA UR5, UR6, UR4, 0xd ;  /* 0x0000000406057291 */ /* 0x000fe4000f8e683f */
[----:B------:R-:W-:Y:S02]  /*1270*/  ULOP3.LUT UR8, UR8, 0x10000, URZ, 0xfc, !UPT ;  /* 0x0001000008087892 */ /* 0x000fe4000f8efc3f */
[----:B------:R-:W-:Y:S01]  /*1280*/  UIADD3 UR7, UR5, 0xc400, URZ ;  /* 0x0000c40005077890 */ /* 0x000fe2000fffe03f */
[----:B------:R-:W-:-:S03]  /*1290*/  UMOV UR15, 0x40000040 ;  /* 0x40000040000f7882 */ /* 0x000fc60000000000 */
[----:B------:R-:W-:Y:S01]  /*12a0*/  USHF.R.U32.HI UR7, URZ, 0x4, UR7 ;  /* 0x000000043f077899 */ /* 0x000fe20008011607 */
[----:B------:R-:W-:-:S03]  /*12b0*/  UMOV UR14, UR8 ;  /* 0x00000008000e7c82 */ /* 0x000fc60008000000 */
[----:B------:R-:W-:-:S04]  /*12c0*/  ULOP3.LUT UR7, UR7, 0x3fc0, URZ, 0xc0, !UPT ;  /* 0x00003fc007077892 */ /* 0x000fc8000f8ec03f */
[----:B------:R-:W-:Y:S01]  /*12d0*/  ULOP3.LUT UR10, UR7, 0x10000, URZ, 0xfc, !UPT ;  /* 0x00010000070a7892 */ /* 0x000fe2000f8efc3f */
[----:B--2---:R-:W-:Y:S11]  /*12e0*/  @P0 BRA `(.L_x_11) ;  /* 0x0000000000080947 */ /* 0x004ff60003800000 */
[----:B------:R-:W2:Y:S02]  /*12f0*/  SYNCS.PHASECHK.TRANS64.TRYWAIT P0, [UR4+0x10], RZ ;  /* 0x000010ffff0075a7 */ /* 0x000ea40008000144 */
[----:B--2---:R-:W-:Y:S05]  /*1300*/  @!P0 BRA `(.L_x_12) ;  /* 0x0000006c00188947 */ /* 0x004fea0003800000 */
.L_x_11:
[----:B------:R-:W-:Y:S01]  /*1310*/  WARPGROUP.ARRIVE ;  /* 0x00000000000079c5 */ /* 0x000fe20000000000 */
[----:B------:R-:W-:Y:S01]  /*1320*/  UMOV UR12, UR10 ;  /* 0x0000000a000c7c82 */ /* 0x000fe20008000000 */
[----:B------:R-:W-:Y:S01]  /*1330*/  UMOV UR13, 0x40000040 ;  /* 0x40000040000d7882 */ /* 0x000fe20000000000 */
[----:B------:R-:W-:Y:S01]  /*1340*/  LOP3.LUT R2, R2, 0xff80, RZ, 0xc0, !PT ;  /* 0x0000ff8002027812 */ /* 0x000fe200078ec0ff */
[----:B------:R-:W-:Y:S01]  /*1350*/  UIADD3 UR7, UR8, 0x806, URZ ;  /* 0x0000080608077890 */ /* 0x000fe2000fffe03f */
[----:B------:R-:W-:Y:S01]  /*1360*/  CS2R R92, SRZ ;  /* 0x00000000005c7805 */ /* 0x000fe2000001ff00 */
[----:B------:R-:W-:Y:S01]  /*1370*/  HGMMA.64x128x16.F32.BF16 R24, gdesc[UR12], RZ, !UPT ;  /* 0x01e000000c1879f0 */ /* 0x000fe2000c7018ff */
[----:B------:R-:W-:Y:S01]  /*1380*/  ULOP3.LUT UR14, UR8, 0x2, URZ, 0xfc, !UPT ;  /* 0x00000002080e7892 */ /* 0x000fe2000f8efc3f */
[----:B------:R-:W-:Y:S01]  /*1390*/  IADD3 R2, RZ, -R2, RZ ;  /* 0x80000002ff027210 */ /* 0x000fe20007ffe0ff */
[----:B------:R-:W-:Y:S01]  /*13a0*/  ULOP3.LUT UR12, UR10, 0x2, URZ, 0xfc, !UPT ;  /* 0x000000020a0c7892 */ /* 0x000fe2000f8efc3f */
[----:B------:R-:W-:Y:S01]  /*13b0*/  CS2R R94, SRZ ;  /* 0x00000000005e7805 */ /* 0x000fe2000001ff00 */
[----:B------:R-:W-:Y:S01]  /*13c0*/  UMOV UR15, 0x40000040 ;  /* 0x40000040000f7882 */ /* 0x000fe20000000000 */
[----:B------:R-:W-:Y:S01]  /*13d0*/  UMOV UR13, 0x40000040 ;  /* 0x40000040000d7882 */ /* 0x000fe20000000000 */
[----:B------:R-:W-:Y:S01]  /*13e0*/  PRMT R8, R2, 0x7710, RZ ;  /* 0x0000771002087816 */ /* 0x000fe200000000ff */
[----:B------:R-:W-:Y:S01]  /*13f0*/  UMOV UR11, 0x40000040 ;  /* 0x40000040000b7882 */ /* 0x000fe20000000000 */
[----:B------:R-:W-:Y:S01]  /*1400*/  UMOV UR9, 0x40000040 ;  /* 0x4000004000097882 */ /* 0x000fe20000000000 */
[----:B------:R-:W-:-:S02]  /*1410*/  CS2R R96, SRZ ;  /* 0x0000000000607805 */ /* 0x000fc4000001ff00 */
[----:B------:R-:W-:Y:S01]  /*1420*/  CS2R R98, SRZ ;  /* 0x0000000000627805 */ /* 0x000fe2000001ff00 */
[----:B------:R-:W-:Y:S01]  /*1430*/  IMAD.IADD R8, R5, 0x1, R8 ;  /* 0x0000000105087824 */ /* 0x000fe200078e0208 */
[----:B------:R-:W-:Y:S02]  /*1440*/  CS2R R100, SRZ ;  /* 0x0000000000647805 */ /* 0x000fe4000001ff00 */
[----:B------:R-:W-:Y:S02]  /*1450*/  CS2R R102, SRZ ;  /* 0x0000000000667805 */ /* 0x000fe4000001ff00 */
[----:B------:R-:W-:Y:S02]  /*1460*/  CS2R R104, SRZ ;  /* 0x0000000000687805 */ /* 0x000fe4000001ff00 */
[----:B------:R-:W-:Y:S02]  /*1470*/  CS2R R106, SRZ ;  /* 0x00000000006a7805 */ /* 0x000fe4000001ff00 */
[----:B------:R-:W-:-:S02]  /*1480*/  PRMT R2, R8, 0x8880, RZ ;  /* 0x0000888008027816 */ /* 0x000fc400000000ff */
[----:B------:R-:W-:Y:S02]  /*1490*/  CS2R R108, SRZ ;  /* 0x00000000006c7805 */ /* 0x000fe4000001ff00 */
[----:B------:R-:W-:Y:S02]  /*14a0*/  CS2R R110, SRZ ;  /* 0x00000000006e7805 */ /* 0x000fe4000001ff00 */
[----:B------:R-:W-:Y:S02]  /*14b0*/  CS2R R112, SRZ ;  /* 0x0000000000707805 */ /* 0x000fe4000001ff00 */
[----:B------:R-:W-:Y:S02]  /*14c0*/  PRMT R2, R2, 0x7710, RZ ;  /* 0x0000771002027816 */ /* 0x000fe400000000ff */
[----:B------:R-:W-:Y:S02]  /*14d0*/  CS2R R114, SRZ ;  /* 0x0000000000727805 */ /* 0x000fe4000001ff00 */
[----:B------:R-:W-:-:S02]  /*14e0*/  CS2R R116, SRZ ;  /* 0x0000000000747805 */ /* 0x000fc4000001ff00 */
[----:B------:R-:W-:Y:S02]  /*14f0*/  CS2R R118, SRZ ;  /* 0x0000000000767805 */ /* 0x000fe4000001ff00 */
[----:B------:R-:W-:-:S04]  /*1500*/  SHF.R.U32.HI R2, RZ, 0x7, R2 ;  /* 0x00000007ff027819 */ /* 0x000fc80000011602 */
[----:B------:R-:W-:-:S04]  /*1510*/  LOP3.LUT R11, R2, 0xff, RZ, 0xc0, !PT ;  /* 0x000000ff020b7812 */ /* 0x000fc800078ec0ff */
[CC--:B------:R-:W-:Y:S02]  /*1520*/  LEA.HI R6, R11.reuse, R8.reuse, RZ, 0x1a ;  /* 0x000000080b067211 */ /* 0x0c0fe400078fd0ff */
[----:B------:R-:W-:Y:S02]  /*1530*/  LEA.HI R11, R11, R8, RZ, 0x1d ;  /* 0x000000080b0b7211 */ /* 0x000fe400078fe8ff */
[----:B------:R-:W-:Y:S02]  /*1540*/  LOP3.LUT R2, R6, 0xfffc, RZ, 0xc0, !PT ;  /* 0x0000fffc06027812 */ /* 0x000fe400078ec0ff */
[----:B------:R-:W-:Y:S02]  /*1550*/  PRMT R11, R11, 0x8880, RZ ;  /* 0x000088800b0b7816 */ /* 0x000fe400000000ff */
[----:B------:R-:W-:-:S04]  /*1560*/  IADD3 R2, RZ, -R2, RZ ;  /* 0x80000002ff027210 */ /* 0x000fc80007ffe0ff */
[----:B------:R-:W-:-:S05]  /*1570*/  PRMT R9, R2, 0x7710, RZ ;  /* 0x0000771002097816 */ /* 0x000fca00000000ff */
[----:B------:R-:W-:-:S05]  /*1580*/  IMAD.IADD R9, R8, 0x1, R9 ;  /* 0x0000000108097824 */ /* 0x000fca00078e0209 */
[----:B------:R-:W-:-:S05]  /*1590*/  IADD3 R2, R9, R9, RZ ;  /* 0x0000000909027210 */ /* 0x000fca0007ffe0ff */
[----:B------:R-:W-:-:S05]  /*15a0*/  IMAD.MOV R2, RZ, RZ, -R2 ;  /* 0x000000ffff027224 */ /* 0x000fca00078e0a02 */
[----:B------:R-:W-:-:S04]  /*15b0*/  PRMT R2, R2, 0x7710, RZ ;  /* 0x0000771002027816 */ /* 0x000fc800000000ff */
[----:B------:R-:W-:-:S04]  /*15c0*/  LOP3.LUT R2, R2, 0xffff, RZ, 0xc0, !PT ;  /* 0x0000ffff02027812 */ /* 0x000fc800078ec0ff */
[----:B------:R-:W-:Y:S01]  /*15d0*/  PRMT R2, R2, 0x8880, RZ ;  /* 0x0000888002027816 */ /* 0x000fe200000000ff */
[----:B------:R-:W-:Y:S01]  /*15e0*/  HGMMA.64x128x16.F32.BF16 R24, gdesc[UR12], R24 ;  /* 0x01e000000c1879f0 */ /* 0x000fe20008701818 */
[----:B------:R-:W-:Y:S02]  /*15f0*/  ULOP3.LUT UR14, UR8, 0x4, URZ, 0xfc, !UPT ;  /* 0x00000004080e7892 */ /* 0x000fe4000f8efc3f */
[----:B------:R-:W-:Y:S01]  /*1600*/  ULOP3.LUT UR12, UR10, 0x4, URZ, 0xfc, !UPT ;  /* 0x000000040a0c7892 */ /* 0x000fe2000f8efc3f */
[----:B------:R-:W-:Y:S01]  /*1610*/  UMOV UR15, 0x40000040 ;  /* 0x40000040000f7882 */ /* 0x000fe20000000000 */
[----:B------:R-:W-:-:S07]  /*1620*/  UMOV UR13, 0x40000040 ;  /* 0x40000040000d7882 */ /* 0x000fce0000000000 */
[----:B------:R-:W-:Y:S01]  /*1630*/  HGMMA.64x128x16.F32.BF16 R24, gdesc[UR12], R24 ;  /* 0x01e000000c1879f0 */ /* 0x000fe20008701818 */
[----:B------:R-:W-:Y:S02]  /*1640*/  ULOP3.LUT UR14, UR8, 0x6, URZ, 0xfc, !UPT ;  /* 0x00000006080e7892 */ /* 0x000fe4000f8efc3f */
[----:B------:R-:W-:Y:S01]  /*1650*/  ULOP3.LUT UR12, UR10, 0x6, URZ, 0xfc, !UPT ;  /* 0x000000060a0c7892 */ /* 0x000fe2000f8efc3f */
[----:B------:R-:W-:Y:S01]  /*1660*/  UMOV UR15, 0x40000040 ;  /* 0x40000040000f7882 */ /* 0x000fe20000000000 */
[----:B------:R-:W-:-:S07]  /*1670*/  UMOV UR13, 0x40000040 ;  /* 0x40000040000d7882 */ /* 0x000fce0000000000 */
[----:B------:R-:W-:Y:S01]  /*1680*/  HGMMA.64x128x16.F32.BF16 R24, gdesc[UR12], R24 ;  /* 0x01e000000c1879f0 */ /* 0x000fe20008701818 */
[----:B------:R-:W-:Y:S02]  /*1690*/  UIADD3 UR14, UR8, 0x400, URZ ;  /* 0x00000400080e7890 */ /* 0x000fe4000fffe03f */
[----:B------:R-:W-:Y:S01]  /*16a0*/  UIADD3 UR12, UR10, 0x400, URZ ;  /* 0x000004000a0c7890 */ /* 0x000fe2000fffe03f */
        /* <DEDUP_REMOVED lines=31> */
[----:B------:R-:W-:Y:S01]  /*18a0*/  UMOV UR13, 0x40000040 ;  /* 0x40000040000d7882 */ /* 0x000fe20000000000 */
[----:B------:R-:W-:-:S03]  /*18b0*/  UIADD3 UR8, UR10, 0x806, URZ ;  /* 0x000008060a087890 */ /* 0x000fc6000fffe03f */
[----:B------:R-:W-:-:S03]  /*18c0*/  UMOV UR10, UR7 ;  /* 0x00000007000a7c82 */ /* 0x000fc60008000000 */
[----:B------:R-:W-:-:S12]  /*18d0*/  HGMMA.64x128x16.F32.BF16 R24, gdesc[UR12], R24 ;  /* 0x01e000000c1879f0 */ /* 0x000fd80008701818 */
[----:B------:R-:W-:Y:S01]  /*18e0*/  HGMMA.64x128x16.F32.BF16 R24, gdesc[UR8], R24, gsb0 ;  /* 0x01e00000081879f0 */ /* 0x000fe20008001818 */
[----:B------:R-:W-:Y:S02]  /*18f0*/  ULDC UR10, c[0x0][0x21c] ;  /* 0x00008700000a7ab9 */ /* 0x000fe40000000800 */
[----:B------:R-:W-:Y:S02]  /*1900*/  UIADD3 UR9, -UR10, URZ, URZ ;  /* 0x0000003f0a097290 */ /* 0x000fe4000fffe13f */
[----:B------:R-:W-:Y:S01]  /*1910*/  IADD3 R7, R2, UR10, RZ ;  /* 0x0000000a02077c10 */ /* 0x000fe2000fffe0ff */
[----:B------:R-:W-:Y:S02]  /*1920*/  UIADD3 UR7, UR10, -0x1, URZ ;  /* 0xffffffff0a077890 */ /* 0x000fe4000fffe03f */
[----:B------:R-:W-:Y:S02]  /*1930*/  USHF.R.S32.HI UR9, URZ, 0x1f, UR9 ;  /* 0x0000001f3f097899 */ /* 0x000fe40008011409 */
[----:B------:R-:W-:-:S02]  /*1940*/  UISETP.GT.AND UP0, UPT, UR10, URZ, UPT ;  /* 0x0000003f0a00728c */ /* 0x000fc4000bf04270 */
[----:B------:R-:W-:Y:S02]  /*1950*/  USHF.R.S32.HI UR8, URZ, 0x1f, UR7 ;  /* 0x0000001f3f087899 */ /* 0x000fe40008011407 */
[----:B------:R-:W-:Y:S02]  /*1960*/  ULEA.HI UR9, UR9, -UR10, URZ, 0x7 ;  /* 0x8000000a09097291 */ /* 0x000fe4000f8f383f */
[----:B------:R-:W-:Y:S02]  /*1970*/  ULEA.HI UR7, UR8, UR7, URZ, 0x7 ;  /* 0x0000000708077291 */ /* 0x000fe4000f8f383f */
[----:B------:R-:W-:Y:S02]  /*1980*/  USHF.R.S32.HI UR9, URZ, 0x7, UR9 ;  /* 0x000000073f097899 */ /* 0x000fe40008011409 */
[----:B------:R-:W-:Y:S02]  /*1990*/  USHF.R.S32.HI UR7, URZ, 0x7, UR7 ;  /* 0x000000073f077899 */ /* 0x000fe40008011407 */
[----:B------:R-:W-:Y:S01]  /*19a0*/  @!UP0 ULOP3.LUT UR7, URZ, UR9, URZ, 0x33, !UPT ;  /* 0x000000093f078292 */ /* 0x000fe2000f8e333f */
[----:B------:R-:W-:-:S03]  /*19b0*/  ULDC UR8, c[0x0][0x480] ;  /* 0x0001200000087ab9 */ /* 0x000fc60000000800 */
[----:B------:R-:W-:Y:S02]  /*19c0*/  UISETP.GE.AND UP0, UPT, UR7, 0x1, UPT ;  /* 0x000000010700788c */ /* 0x000fe4000bf06270 */
[----:B-1----:R-:W-:-:S05]  /*19d0*/  VIMNMX R4, RZ, UR7, !PT ;  /* 0x00000007ff047c48 */ /* 0x002fca000ffe0100 */
[----:B------:R-:W-:-:S05]  /*19e0*/  IMAD R4, R4, -0x80, R7 ;  /* 0xffffff8004047824 */ /* 0x000fca00078e0207 */
[----:B------:R-:W-:-:S04]  /*19f0*/  SHF.R.S32.HI R7, RZ, 0x1f, R4 ;  /* 0x0000001fff077819 */ /* 0x000fc80000011404 */
[----:B------:R-:W-:-:S04]  /*1a00*/  LEA.HI R7, R7, R4, RZ, 0x3 ;  /* 0x0000000407077211 */ /* 0x000fc800078f18ff */
[----:B------:R-:W-:Y:S02]  /*1a10*/  LOP3.LUT R13, R7, 0xfffffff8, RZ, 0xc0, !PT ;  /* 0xfffffff8070d7812 */ /* 0x000fe400078ec0ff */
[----:B------:R-:W-:Y:S02]  /*1a20*/  SHF.R.S32.HI R7, RZ, 0x3, R7 ;  /* 0x00000003ff077819 */ /* 0x000fe40000011407 */
[----:B------:R-:W-:-:S03]  /*1a30*/  VIADDMNMX R4, R4, -R13, 0x2, PT ;  /* 0x0000000204047446 */ /* 0x000fc6000380090d */
[----:B------:R-:W-:-:S05]  /*1a40*/  IMAD.U32 R7, R7, -0x2, RZ ;  /* 0xfffffffe07077824 */ /* 0x000fca00078e00ff */
[----:B------:R-:W-:Y:S02]  /*1a50*/  VIADDMNMX R4, R7, -R4, 0xffffffe0, !PT ;  /* 0xffffffe007047446 */ /* 0x000fe40007800904 */
[----:B------:R-:W-:-:S03]  /*1a60*/  MOV R7, 0xffffffff ;  /* 0xffffffff00077802 */ /* 0x000fc60000000f00 */
[----:B------:R-:W-:-:S05]  /*1a70*/  VIADD R4, R4, 0x20 ;  /* 0x0000002004047836 */ /* 0x000fca0000000000 */
[----:B------:R-:W-:-:S04]  /*1a80*/  SHF.R.U32.HI R4, RZ, R4, R7 ;  /* 0x00000004ff047219 */ /* 0x000fc80000011607 */
[C---:B------:R-:W-:Y:S02]  /*1a90*/  R2P PR, R4.reuse, 0x7e ;  /* 0x0000007e04007804 */ /* 0x040fe40000000000 */
[----:B------:R-:W-:Y:S01]  /*1aa0*/  LOP3.LUT R2, R4, 0x1, RZ, 0xc0, !PT ;  /* 0x0000000104027812 */ /* 0x000fe200078ec0ff */
[----:B------:R-:W-:Y:S02]  /*1ab0*/  WARPGROUP.DEPBAR.LE gsb0, 0x0 ;  /* 0x00008000000079c5 */ /* 0x000fe40000010000 */
[----:B------:R-:W-:Y:S02]  /*1ac0*/  FSEL R25, R25, -INF , P1 ;  /* 0xff80000019197808 */ /* 0x000fe40000800000 */
[----:B------:R-:W-:Y:S02]  /*1ad0*/  FSEL R12, R27, -INF , P1 ;  /* 0xff8000001b0c7808 */ /* 0x000fe40000800000 */
[----:B------:R-:W-:Y:S02]  /*1ae0*/  FSEL R28, R28, -INF , P2 ;  /* 0xff8000001c1c7808 */ /* 0x000fe40001000000 */
[----:B------:R-:W-:-:S02]  /*1af0*/  FSEL R7, R30, -INF , P2 ;  /* 0xff8000001e077808 */ /* 0x000fc40001000000 */
[----:B------:R-:W-:Y:S02]  /*1b00*/  FSEL R29, R29, -INF , P3 ;  /* 0xff8000001d1d7808 */ /* 0x000fe40001800000 */
[----:B------:R-:W-:Y:S02]  /*1b10*/  FSEL R31, R31, -INF , P3 ;  /* 0xff8000001f1f7808 */ /* 0x000fe40001800000 */
[----:B------:R-:W-:Y:S02]  /*1b20*/  FSEL R19, R32, -INF , P4 ;  /* 0xff80000020137808 */ /* 0x000fe40002000000 */
[----:B------:R-:W-:Y:S02]  /*1b30*/  FSEL R34, R34, -INF , P4 ;  /* 0xff80000022227808 */ /* 0x000fe40002000000 */
[----:B------:R-:W-:Y:S02]  /*1b40*/  FSEL R20, R33, -INF , P5 ;  /* 0xff80000021147808 */ /* 0x000fe40002800000 */
[----:B------:R-:W-:-:S02]  /*1b50*/  FSEL R35, R35, -INF , P5 ;  /* 0xff80000023237808 */ /* 0x000fc40002800000 */
[----:B------:R-:W-:Y:S02]  /*1b60*/  FSEL R21, R36, -INF , P6 ;  /* 0xff80000024157808 */ /* 0x000fe40003000000 */
[----:B------:R-:W-:Y:S02]  /*1b70*/  FSEL R38, R38, -INF , P6 ;  /* 0xff80000026267808 */ /* 0x000fe40003000000 */
[----:B------:R-:W-:Y:S02]  /*1b80*/  R2P PR, R4.B1, 0x7f ;  /* 0x0000007f04007804 */ /* 0x000fe40000001000 */
[----:B------:R-:W-:Y:S02]  /*1b90*/  FMNMX R15, R28, R21, !PT ;  /* 0x000000151c0f7209 */ /* 0x000fe40007800000 */
[----:B------:R-:W-:Y:S02]  /*1ba0*/  FMNMX R33, R7, R38, !PT ;  /* 0x0000002607217209 */ /* 0x000fe40007800000 */
        /* <DEDUP_REMOVED lines=14> */
[----:B------:R-:W-:Y:S02]  /*1c90*/  R2P PR, R4.B2, 0x7f ;  /* 0x0000007f04007804 */ /* 0x000fe40000002000 */
[----:B------:R-:W-:Y:S02]  /*1ca0*/  FMNMX R15, R44, R15, !PT ;  /* 0x0000000f2c0f7209 */ /* 0x000fe40007800000 */
[----:B------:R-:W-:Y:S02]  /*1cb0*/  FMNMX R33, R46, R33, !PT ;  /* 0x000000212e217209 */ /* 0x000fe40007800000 */
[----:B------:R-:W-:Y:S02]  /*1cc0*/  FSEL R56, R56, -INF , P0 ;  /* 0xff80000038387808 */ /* 0x000fe40000000000 */
[----:B------:R-:W-:-:S02]  /*1cd0*/  FSEL R58, R58, -INF , P0 ;  /* 0xff8000003a3a7808 */ /* 0x000fc40000000000 */
[----:B------:R-:W-:Y:S02]  /*1ce0*/  ISETP.NE.U32.AND P0, PT, R2, 0x1, PT ;  /* 0x000000010200780c */ /* 0x000fe40003f05070 */
[----:B------:R-:W-:Y:S02]  /*1cf0*/  FSEL R57, R57, -INF , P1 ;  /* 0xff80000039397808 */ /* 0x000fe40000800000 */
[----:B------:R-:W-:Y:S02]  /*1d00*/  FSEL R59, R59, -INF , P1 ;  /* 0xff8000003b3b7808 */ /* 0x000fe40000800000 */
[----:B------:R-:W-:Y:S02]  /*1d10*/  LOP3.LUT P1, RZ, R4, 0x80, RZ, 0xc0, !PT ;  /* 0x0000008004ff7812 */ /* 0x000fe4000782c0ff */
[----:B------:R-:W-:Y:S02]  /*1d20*/  FSEL R17, R26, -INF , !P0 ;  /* 0xff8000001a117808 */ /* 0x000fe40004000000 */
[----:B------:R-:W-:-:S02]  /*1d30*/  FSEL R24, R24, -INF , !P0 ;  /* 0xff80000018187808 */ /* 0x000fc40004000000 */
[----:B------:R-:W-:Y:S02]  /*1d40*/  FSEL R26, R37, -INF , P1 ;  /* 0xff800000251a7808 */ /* 0x000fe40000800000 */
[----:B------:R-:W-:Y:S02]  /*1d50*/  FSEL R60, R60, -INF , P2 ;  /* 0xff8000003c3c7808 */ /* 0x000fe40001000000 */
[----:B------:R-:W-:Y:S02]  /*1d60*/  FSEL R62, R62, -INF , P2 ;  /* 0xff8000003e3e7808 */ /* 0x000fe40001000000 */
[----:B------:R-:W-:Y:S02]  /*1d70*/  LOP3.LUT P2, RZ, R4, 0x8000, RZ, 0xc0, !PT ;  /* 0x0000800004ff7812 */ /* 0x000fe4000784c0ff */
[----:B------:R-:W-:Y:S02]  /*1d80*/  FMNMX R13, R24, R19, !PT ;  /* 0x00000013180d7209 */ /* 0x000fe40007800000 */
[----:B------:R-:W-:-:S02]  /*1d90*/  FMNMX R2, R25, R20, !PT ;  /* 0x0000001419027209 */ /* 0x000fc40007800000 */
[----:B------:R-:W-:Y:S02]  /*1da0*/  FMNMX R16, R29, R26, !PT ;  /* 0x0000001a1d107209 */ /* 0x000fe40007800000 */
[----:B------:R-:W-:Y:S02]  /*1db0*/  FSEL R53, R53, -INF , P2 ;  /* 0xff80000035357808 */ /* 0x000fe40001000000 */
[----:B------:R-:W-:Y:S02]  /*1dc0*/  FMNMX R13, R40, R13, !PT ;  /* 0x0000000d280d7209 */ /* 0x000fe40007800000 */
[----:B------:R-:W-:Y:S02]  /*1dd0*/  FMNMX R2, R41, R2, !PT ;  /* 0x0000000229027209 */ /* 0x000fe40007800000 */
[----:B------:R-:W-:Y:S02]  /*1de0*/  FMNMX R16, R45, R16, !PT ;  /* 0x000000102d107209 */ /* 0x000fe40007800000 */
[----:B------:R-:W-:-:S02]  /*1df0*/  FSEL R14, R39, -INF , P1 ;  /* 0xff800000270e7808 */ /* 0x000fc40000800000 */
[C---:B------:R-:W-:Y:S02]  /*1e00*/  LOP3.LUT P1, RZ, R4.reuse, 0x800000, RZ, 0xc0, !PT ;  /* 0x0080000004ff7812 */ /* 0x040fe4000782c0ff */
[----:B------:R-:W-:Y:S02]  /*1e10*/  ISETP.GT.AND P0, PT, R4, -0x1, PT ;  /* 0xffffffff0400780c */ /* 0x000fe40003f04270 */
[----:B------:R-:W-:Y:S02]  /*1e20*/  FSEL R61, R61, -INF , P3 ;  /* 0xff8000003d3d7808 */ /* 0x000fe40001800000 */
[----:B------:R-:W-:Y:S02]  /*1e30*/  FMNMX R13, R48, R13, !PT ;  /* 0x0000000d300d7209 */ /* 0x000fe40007800000 */
[----:B------:R-:W-:Y:S02]  /*1e40*/  FMNMX R2, R49, R2, !PT ;  /* 0x0000000231027209 */ /* 0x000fe40007800000 */
[----:B------:R-:W-:-:S02]  /*1e50*/  FMNMX R15, R52, R15, !PT ;  /* 0x0000000f340f7209 */ /* 0x000fc40007800000 */
[----:B------:R-:W-:Y:S02]  /*1e60*/  FMNMX R16, R53, R16, !PT ;  /* 0x0000001035107209 */ /* 0x000fe40007800000 */
[----:B------:R-:W-:Y:S02]  /*1e70*/  FSEL R55, R55, -INF , P2 ;  /* 0xff80000037377808 */ /* 0x000fe40001000000 */
[----:B------:R-:W-:Y:S02]  /*1e80*/  FSEL R69, R69, -INF , P1 ;  /* 0xff80000045457808 */ /* 0x000fe40000800000 */
[----:B------:R-:W-:Y:S02]  /*1e90*/  FSEL R85, R85, -INF , !P0 ;  /* 0xff80000055557808 */ /* 0x000fe40004000000 */
[----:B------:R-:W-:Y:S02]  /*1ea0*/  FSEL R63, R63, -INF , P3 ;  /* 0xff8000003f3f7808 */ /* 0x000fe40001800000 */
[----:B------:R-:W-:-:S02]  /*1eb0*/  FSEL R64, R64, -INF , P4 ;  /* 0xff80000040407808 */ /* 0x000fc40002000000 */
[----:B------:R-:W-:Y:S02]  /*1ec0*/  FSEL R66, R66, -INF , P4 ;  /* 0xff80000042427808 */ /* 0x000fe40002000000 */
[----:B------:R-:W-:Y:S02]  /*1ed0*/  FSEL R65, R65, -INF , P5 ;  /* 0xff80000041417808 */ /* 0x000fe40002800000 */
[----:B------:R-:W-:Y:S02]  /*1ee0*/  FSEL R67, R67, -INF , P5 ;  /* 0xff80000043437808 */ /* 0x000fe40002800000 */
[----:B------:R-:W-:Y:S02]  /*1ef0*/  FSEL R68, R68, -INF , P6 ;  /* 0xff80000044447808 */ /* 0x000fe40003000000 */
[----:B------:R-:W-:Y:S02]  /*1f00*/  FSEL R70, R70, -INF , P6 ;  /* 0xff80000046467808 */ /* 0x000fe40003000000 */
[----:B------:R-:W-:-:S02]  /*1f10*/  R2P PR, R4.B3, 0x7f ;  /* 0x0000007f04007804 */ /* 0x000fc40000003000 */
[----:B------:R-:W-:Y:S02]  /*1f20*/  FMNMX R13, R56, R13, !PT ;  /* 0x0000000d380d7209 */ /* 0x000fe40007800000 */
[----:B------:R-:W-:Y:S02]  /*1f30*/  FMNMX R2, R57, R2, !PT ;  /* 0x0000000239027209 */ /* 0x000fe40007800000 */
[----:B------:R-:W-:Y:S02]  /*1f40*/  FMNMX R15, R60, R15, !PT ;  /* 0x0000000f3c0f7209 */ /* 0x000fe40007800000 */
[----:B------:R-:W-:Y:S02]  /*1f50*/  FMNMX R16, R61, R16, !PT ;  /* 0x000000103d107209 */ /* 0x000fe40007800000 */
[----:B------:R-:W-:Y:S02]  /*1f60*/  FSEL R72, R72, -INF , P0 ;  /* 0xff80000048487808 */ /* 0x000fe40000000000 */
[----:B------:R-:W-:-:S02]  /*1f70*/  FSEL R73, R73, -INF , P1 ;  /* 0xff80000049497808 */ /* 0x000fc40000800000 */
[----:B------:R-:W-:Y:S02]  /*1f80*/  FSEL R76, R76, -INF , P2 ;  /* 0xff8000004c4c7808 */ /* 0x000fe40001000000 */
[----:B------:R-:W-:Y:S02]  /*1f90*/  FSEL R77, R77, -INF , P3 ;  /* 0xff8000004d4d7808 */ /* 0x000fe40001800000 */
[----:B------:R-:W-:Y:S02]  /*1fa0*/  FMNMX R13, R64, R13, !PT ;  /* 0x0000000d400d7209 */ /* 0x000fe40007800000 */
[----:B------:R-:W-:Y:S02]  /*1fb0*/  FMNMX R2, R65, R2, !PT ;  /* 0x0000000241027209 */ /* 0x000fe40007800000 */
[----:B------:R-:W-:Y:S02]  /*1fc0*/  FMNMX R15, R68, R15, !PT ;  /* 0x0000000f440f7209 */ /* 0x000fe40007800000 */
[----:B------:R-:W-:-:S02]  /*1fd0*/  FMNMX R16, R69, R16, !PT ;  /* 0x0000001045107209 */ /* 0x000fc40007800000 */
[----:B------:R-:W-:Y:S02]  /*1fe0*/  FSEL R80, R80, -INF , P4 ;  /* 0xff80000050507808 */ /* 0x000fe40002000000 */
[----:B------:R-:W-:Y:S02]  /*1ff0*/  FSEL R81, R81, -INF , P5 ;  /* 0xff80000051517808 */ /* 0x000fe40002800000 */
[----:B------:R-:W-:Y:S02]  /*2000*/  FSEL R84, R84, -INF , P6 ;  /* 0xff80000054547808 */ /* 0x000fe40003000000 */
[----:B------:R-:W-:Y:S02]  /*2010*/  FMNMX R13, R72, R13, !PT ;  /* 0x0000000d480d7209 */ /* 0x000fe40007800000 */
[----:B------:R-:W-:Y:S02]  /*2020*/  FMNMX R2, R73, R2, !PT ;  /* 0x0000000249027209 */ /* 0x000fe40007800000 */
[----:B------:R-:W-:-:S02]  /*2030*/  FMNMX R15, R76, R15, !PT ;  /* 0x0000000f4c0f7209 */ /* 0x000fc40007800000 */
[----:B------:R-:W-:Y:S02]  /*2040*/  FMNMX R16, R77, R16, !PT ;  /* 0x000000104d107209 */ /* 0x000fe40007800000 */
[----:B------:R-:W-:Y:S02]  /*2050*/  FMNMX R13, R80, R13, !PT ;  /* 0x0000000d500d7209 */ /* 0x000fe40007800000 */
[----:B------:R-:W-:Y:S02]  /*2060*/  FMNMX R2, R81, R2, !PT ;  /* 0x0000000251027209 */ /* 0x000fe40007800000 */
[----:B------:R-:W-:Y:S02]  /*2070*/  FMNMX R15, R84, R15, !PT ;  /* 0x0000000f540f7209 */ /* 0x000fe40007800000 */
[----:B------:R-:W-:Y:S02]  /*2080*/  FMNMX R16, R85, R16, !PT ;  /* 0x0000001055107209 */ /* 0x000fe40007800000 */
[----:B------:R-:W-:-:S02]  /*2090*/  FMNMX R2, R13, R2, !PT ;  /* 0x000000020d027209 */ /* 0x000fc40007800000 */
[----:B------:R-:W-:Y:S02]  /*20a0*/  FMNMX R15, R15, R16, !PT ;  /* 0x000000100f0f7209 */ /* 0x000fe40007800000 */
[----:B------:R-:W-:Y:S02]  /*20b0*/  P2R R18, PR, RZ, 0x2 ;  /* 0x00000002ff127803 */ /* 0x000fe40000000000 */
[----:B------:R-:W-:Y:S02]  /*20c0*/  FMNMX R15, R2, R15, !PT ;  /* 0x0000000f020f7209 */ /* 0x000fe40007800000 */
[----:B------:R-:W-:Y:S02]  /*20d0*/  P2R R22, PR, RZ, 0x1 ;  /* 0x00000001ff167803 */ /* 0x000fe40000000000 */
[----:B------:R-:W-:Y:S01]  /*20e0*/  LOP3.LUT P0, RZ, R4, 0x800000, RZ, 0xc0, !PT ;  /* 0x0080000004ff7812 */ /* 0x000fe2000780c0ff */
[----:B------:R-:W1:Y:S01]  /*20f0*/  SHFL.BFLY PT, R2, R15, 0x2, 0x1f ;  /* 0x0c401f000f027f89 */ /* 0x000e6200000e0000 */
[----:B------:R-:W-:-:S02]  /*2100*/  FMNMX R33, R54, R33, !PT ;  /* 0x0000002136217209 */ /* 0x000fc40007800000 */
[----:B------:R-:W-:Y:S02]  /*2110*/  FSEL R71, R71, -INF , P0 ;  /* 0xff80000047477808 */ /* 0x000fe40000000000 */
[----:B------:R-:W-:Y:S02]  /*2120*/  ISETP.NE.AND P0, PT, R22, RZ, PT ;  /* 0x000000ff1600720c */ /* 0x000fe40003f05270 */
[----:B------:R-:W-:Y:S02]  /*2130*/  FMNMX R33, R62, R33, !PT ;  /* 0x000000213e217209 */ /* 0x000fe40007800000 */
[----:B------:R-:W-:Y:S02]  /*2140*/  FSEL R74, R74, -INF , P0 ;  /* 0xff8000004a4a7808 */ /* 0x000fe40000000000 */
[----:B------:R-:W-:Y:S02]  /*2150*/  ISETP.GT.AND P0, PT, R4, -0x1, PT ;  /* 0xffffffff0400780c */ /* 0x000fe40003f04270 */
[----:B------:R-:W-:-:S02]  /*2160*/  FMNMX R4, R12, R35, !PT ;  /* 0x000000230c047209 */ /* 0x000fc40007800000 */
[----:B------:R-:W-:Y:S02]  /*2170*/  FSEL R78, R78, -INF , P2 ;  /* 0xff8000004e4e7808 */ /* 0x000fe40001000000 */
[----:B------:R-:W-:Y:S02]  /*2180*/  FMNMX R4, R43, R4, !PT ;  /* 0x000000042b047209 */ /* 0x000fe40007800000 */
[----:B------:R-:W-:Y:S02]  /*2190*/  FSEL R79, R79, -INF , P3 ;  /* 0xff8000004f4f7808 */ /* 0x000fe40001800000 */
[----:B------:R-:W-:Y:S02]  /*21a0*/  FMNMX R4, R51, R4, !PT ;  /* 0x0000000433047209 */ /* 0x000fe40007800000 */
[----:B------:R-:W-:Y:S02]  /*21b0*/  FMNMX R33, R70, R33, !PT ;  /* 0x0000002146217209 */ /* 0x000fe40007800000 */
[----:B-1----:R-:W-:-:S02]  /*21c0*/  FMNMX R16, R15, R2, !PT ;  /* 0x000000020f107209 */ /* 0x002fc40007800000 */
[----:B------:R-:W-:Y:S02]  /*21d0*/  FMNMX R4, R59, R4, !PT ;  /* 0x000000043b047209 */ /* 0x000fe40007800000 */
[----:B------:R-:W-:Y:S01]  /*21e0*/  FSEL R87, R87, -INF , !P0 ;  /* 0xff80000057577808 */ /* 0x000fe20004000000 */
[----:B------:R-:W1:Y:S01]  /*21f0*/  SHFL.BFLY PT, R13, R16, 0x1, 0x1f ;  /* 0x0c201f00100d7f89 */ /* 0x000e6200000e0000 */
[----:B------:R-:W-:Y:S02]  /*2200*/  FMNMX R4, R67, R4, !PT ;  /* 0x0000000443047209 */ /* 0x000fe40007800000 */
[----:B------:R-:W-:Y:S02]  /*2210*/  FSEL R82, R82, -INF , P4 ;  /* 0xff80000052527808 */ /* 0x000fe40002000000 */
[----:B------:R-:W-:Y:S02]  /*2220*/  FSEL R83, R83, -INF , P5 ;  /* 0xff80000053537808 */ /* 0x000fe40002800000 */
[----:B------:R-:W-:-:S02]  /*2230*/  FSEL R86, R86, -INF , P6 ;  /* 0xff80000056567808 */ /* 0x000fc40003000000 */
[----:B------:R-:W-:-:S04]  /*2240*/  FMNMX R33, R78, R33, !PT ;  /* 0x000000214e217209 */ /* 0x000fc80007800000 */
[----:B------:R-:W-:Y:S02]  /*2250*/  FMNMX R33, R86, R33, !PT ;  /* 0x0000002156217209 */ /* 0x000fe40007800000 */
[----:B-1----:R-:W-:-:S04]  /*2260*/  FMNMX R2, R16, R13, !PT ;  /* 0x0000000d10027209 */ /* 0x002fc80007800000 */
[----:B------:R-:W-:-:S04]  /*2270*/  FSETP.NEU.AND P1, PT, R2, -INF , PT ;  /* 0xff8000000200780b */ /* 0x000fc80003f2d000 */
[----:B------:R-:W-:Y:S02]  /*2280*/  FSEL R13, R2, RZ, P1 ;  /* 0x000000ff020d7208 */ /* 0x000fe40000800000 */
[----:B------:R-:W-:-:S03]  /*2290*/  ISETP.NE.AND P1, PT, R18, RZ, PT ;  /* 0x000000ff1200720c */ /* 0x000fc60003f25270 */
[----:B------:R-:W-:Y:S01]  /*22a0*/  FMUL R36, R13, UR8 ;  /* 0x000000080d247c20 */ /* 0x000fe20008400000 */
[----:B------:R-:W-:Y:S02]  /*22b0*/  FSEL R75, R75, -INF , P1 ;  /* 0xff8000004b4b7808 */ /* 0x000fe40000800000 */
[----:B------:R-:W-:Y:S01]  /*22c0*/  LOP3.LUT P1, RZ, R88, 0x1f, RZ, 0xc0, !PT ;  /* 0x0000001f58ff7812 */ /* 0x000fe2000782c0ff */
[--C-:B------:R-:W-:Y:S01]  /*22d0*/  FFMA R18, R29, UR8, -R36.reuse ;  /* 0x000000081d127c23 */ /* 0x100fe20008000824 */
[--C-:B------:R-:W-:Y:S01]  /*22e0*/  FFMA R23, R26, UR8, -R36.reuse ;  /* 0x000000081a177c23 */ /* 0x100fe20008000824 */
[----:B------:R-:W-:Y:S01]  /*22f0*/  FMNMX R29, R17, R34, !PT ;  /* 0x00000022111d7209 */ /* 0x000fe20007800000 */
[--C-:B------:R-:W-:Y:S01]  /*2300*/  FFMA R25, R25, UR8, -R36.reuse ;  /* 0x0000000819197c23 */ /* 0x100fe20008000824 */
[----:B------:R-:W-:Y:S01]  /*2310*/  FMNMX R26, R31, R14, !PT ;  /* 0x0000000e1f1a7209 */ /* 0x000fe20007800000 */
[--C-:B------:R-:W-:Y:S01]  /*2320*/  FFMA R27, R44, UR8, -R36.reuse ;  /* 0x000000082c1b7c23 */ /* 0x100fe20008000824 */
[----:B------:R-:W-:Y:S01]  /*2330*/  FMNMX R29, R42, R29, !PT ;  /* 0x0000001d2a1d7209 */ /* 0x000fe20007800000 */
[----:B------:R1:W-:Y:S01]  /*2340*/  MUFU.EX2 R16, R25 ;  /* 0x0000001900107308 */ /* 0x0003e20000000800 */
[----:B------:R-:W-:Y:S01]  /*2350*/  FMNMX R32, R47, R26, !PT ;  /* 0x0000001a2f207209 */ /* 0x000fe20007800000 */
[--C-:B------:R-:W-:Y:S01]  /*2360*/  FFMA R44, R69, UR8, -R36.reuse ;  /* 0x00000008452c7c23 */ /* 0x100fe20008000824 */
[----:B------:R-:W-:Y:S01]  /*2370*/  FMNMX R29, R50, R29, !PT ;  /* 0x0000001d321d7209 */ /* 0x000fe20007800000 */
[--C-:B------:R-:W-:Y:S01]  /*2380*/  FFMA R15, R28, UR8, -R36.reuse ;  /* 0x000000081c0f7c23 */ /* 0x100fe20008000824 */
[----:B------:R-:W-:Y:S01]  /*2390*/  FMNMX R32, R55, R32, !PT ;  /* 0x0000002037207209 */ /* 0x000fe20007800000 */
[--C-:B------:R-:W-:Y:S01]  /*23a0*/  FFMA R28, R41, UR8, -R36.reuse ;  /* 0x00000008291c7c23 */ /* 0x100fe20008000824 */
[----:B------:R-:W-:Y:S01]  /*23b0*/  FMNMX R37, R58, R29, !PT ;  /* 0x0000001d3a257209 */ /* 0x000fe20007800000 */
[--C-:B------:R-:W-:Y:S01]  /*23c0*/  FFMA R41, R68, UR8, -R36.reuse ;  /* 0x0000000844297c23 */ /* 0x100fe20008000824 */
[----:B------:R-:W-:Y:S01]  /*23d0*/  FMNMX R32, R63, R32, !PT ;  /* 0x000000203f207209 */ /* 0x000fe20007800000 */
[--C-:B-1----:R-:W-:Y:S01]  /*23e0*/  FFMA R25, R40, UR8, -R36.reuse ;  /* 0x0000000828197c23 */ /* 0x102fe20008000824 */
        /* <DEDUP_REMOVED lines=20> */
[--C-:B------:R-:W-:Y:S01]  /*2530*/  FFMA R45, R57, UR8, -R36.reuse ;  /* 0x00000008392d7c23 */ /* 0x100fe20008000824 */
[--C-:B------:R-:W-:Y:S01]  /*2540*/  FFMA R48, R60, UR8, -R36.reuse ;  /* 0x000000083c307c23 */ /* 0x100fe20008000824 */
[----:B------:R-:W-:Y:S01]  /*2550*/  FMNMX R4, R4, R33, !PT ;  /* 0x0000002104047209 */ /* 0x000fe20007800000 */
[--C-:B------:R-:W-:Y:S01]  /*2560*/  FFMA R53, R61, UR8, -R36.reuse ;  /* 0x000000083d357c23 */ /* 0x100fe20008000824 */
[--C-:B------:R-:W-:Y:S01]  /*2570*/  FFMA R33, R64, UR8, -R36.reuse ;  /* 0x0000000840217c23 */ /* 0x100fe20008000824 */
[--C-:B------:R-:W-:Y:S01]  /*2580*/  FFMA R40, R65, UR8, -R36.reuse ;  /* 0x0000000841287c23 */ /* 0x100fe20008000824 */
[--C-:B------:R-:W-:Y:S01]  /*2590*/  FFMA R19, R19, UR8, -R36.reuse ;  /* 0x0000000813137c23 */ /* 0x100fe20008000824 */
[----:B------:R-:W1:Y:S01]  /*25a0*/  SHFL.BFLY PT, R37, R4, 0x2, 0x1f ;  /* 0x0c401f0004257f89 */ /* 0x000e6200000e0000 */
[--C-:B------:R-:W-:Y:S01]  /*25b0*/  FFMA R52, R73, UR8, -R36.reuse ;  /* 0x0000000849347c23 */ /* 0x100fe20008000824 */
[--C-:B------:R-:W-:Y:S01]  /*25c0*/  FFMA R56, R76, UR8, -R36.reuse ;  /* 0x000000084c387c23 */ /* 0x100fe20008000824 */
[--C-:B------:R-:W-:Y:S01]  /*25d0*/  FFMA R57, R77, UR8, -R36.reuse ;  /* 0x000000084d397c23 */ /* 0x100fe20008000824 */
[--C-:B------:R-:W-:Y:S01]  /*25e0*/  FFMA R60, R80, UR8, -R36.reuse ;  /* 0x00000008503c7c23 */ /* 0x100fe20008000824 */
[--C-:B------:R-:W-:Y:S01]  /*25f0*/  FFMA R61, R81, UR8, -R36.reuse ;  /* 0x00000008513d7c23 */ /* 0x100fe20008000824 */
[--C-:B------:R-:W-:Y:S01]  /*2600*/  FFMA R64, R84, UR8, -R36.reuse ;  /* 0x0000000854407c23 */ /* 0x100fe20008000824 */
[----:B------:R-:W-:Y:S01]  /*2610*/  FFMA R65, R85, UR8, -R36 ;  /* 0x0000000855417c23 */ /* 0x000fe20008000824 */
[----:B------:R-:W2:Y:S08]  /*2620*/  MUFU.EX2 R13, R13 ;  /* 0x0000000d000d7308 */ /* 0x000eb00000000800 */
[----:B------:R-:W-:Y:S01]  /*2630*/  MUFU.EX2 R15, R15 ;  /* 0x0000000f000f7308 */ /* 0x000fe20000000800 */
[----:B-1----:R-:W-:-:S07]  /*2640*/  FMNMX R37, R4, R37, !PT ;  /* 0x0000002504257209 */ /* 0x002fce0007800000 */
[----:B------:R-:W-:Y:S01]  /*2650*/  MUFU.EX2 R18, R18 ;  /* 0x0000001200127308 */ /* 0x000fe20000000800 */
[----:B------:R-:W1:Y:S07]  /*2660*/  SHFL.BFLY PT, R4, R37, 0x1, 0x1f ;  /* 0x0c201f0025047f89 */ /* 0x000e6e00000e0000 */
[----:B------:R-:W-:Y:S08]  /*2670*/  MUFU.EX2 R19, R19 ;  /* 0x0000001300137308 */ /* 0x000ff00000000800 */
[----:B------:R-:W-:Y:S08]  /*2680*/  MUFU.EX2 R22, R22 ;  /* 0x0000001600167308 */ /* 0x000ff00000000800 */
[----:B------:R-:W-:Y:S01]  /*2690*/  MUFU.EX2 R20, R20 ;  /* 0x0000001400147308 */ /* 0x000fe20000000800 */
[----:B-1----:R-:W-:-:S04]  /*26a0*/  FMNMX R4, R37, R4, !PT ;  /* 0x0000000425047209 */ /* 0x002fc80007800000 */
[----:B------:R-:W-:-:S03]  /*26b0*/  FSETP.NEU.AND P0, PT, R4, -INF , PT ;  /* 0xff8000000400780b */ /* 0x000fc60003f0d000 */
[----:B------:R-:W-:Y:S01]  /*26c0*/  MUFU.EX2 R23, R23 ;  /* 0x0000001700177308 */ /* 0x000fe20000000800 */
[----:B------:R-:W-:Y:S02]  /*26d0*/  FSEL R37, R4, RZ, P0 ;  /* 0x000000ff04257208 */ /* 0x000fe40000000000 */
[----:B------:R-:W-:-:S03]  /*26e0*/  LOP3.LUT P0, RZ, R9, 0xff, RZ, 0xc0, !PT ;  /* 0x000000ff09ff7812 */ /* 0x000fc6000780c0ff */
[----:B------:R-:W-:Y:S02]  /*26f0*/  FMUL R69, R37, UR8 ;  /* 0x0000000825457c20 */ /* 0x000fe40008400000 */
[----:B------:R-:W-:Y:S02]  /*2700*/  MUFU.EX2 R25, R25 ;  /* 0x0000001900197308 */ /* 0x000fe40000000800 */
[--C-:B------:R-:W-:Y:S01]  /*2710*/  FFMA R68, R12, UR8, -R69.reuse ;  /* 0x000000080c447c23 */ /* 0x100fe20008000845 */
[CC--:B------:R-:W-:Y:S01]  /*2720*/  LEA.HI R12, R10.reuse, R5.reuse, RZ, 0x14 ;  /* 0x000000050a0c7211 */ /* 0x0c0fe200078fa0ff */
[--C-:B------:R-:W-:Y:S01]  /*2730*/  FFMA R39, R7, UR8, -R69.reuse ;  /* 0x0000000807277c23 */ /* 0x100fe20008000845 */
[----:B------:R-:W-:Y:S01]  /*2740*/  LEA.HI R10, R10, R5, RZ, 0x15 ;  /* 0x000000050a0a7211 */ /* 0x000fe200078fa8ff */
[--C-:B------:R-:W-:Y:S01]  /*2750*/  FFMA R36, R31, UR8, -R69.reuse ;  /* 0x000000081f247c23 */ /* 0x100fe20008000845 */
[----:B------:R-:W-:Y:S01]  /*2760*/  LOP3.LUT R72, R12, 0xffff, RZ, 0xc0, !PT ;  /* 0x0000ffff0c487812 */ /* 0x000fe200078ec0ff */
[--C-:B------:R-:W-:Y:S01]  /*2770*/  FFMA R14, R14, UR8, -R69.reuse ;  /* 0x000000080e0e7c23 */ /* 0x100fe20008000845 */
[----:B------:R-:W-:Y:S01]  /*2780*/  LOP3.LUT R12, R12, 0xfff0, RZ, 0xc0, !PT ;  /* 0x0000fff00c0c7812 */ /* 0x000fe200078ec0ff */
[--C-:B------:R-:W-:Y:S01]  /*2790*/  FFMA R9, R43, UR8, -R69.reuse ;  /* 0x000000082b097c23 */ /* 0x100fe20008000845 */
[----:B------:R-:W-:Y:S01]  /*27a0*/  SHF.R.U32.HI R7, RZ, 0x4, R72 ;  /* 0x00000004ff077819 */ /* 0x000fe20000011648 */
[----:B------:R1:W-:Y:S01]  /*27b0*/  MUFU.EX2 R76, R14 ;  /* 0x0000000e004c7308 */ /* 0x0003e20000000800 */
[----:B------:R-:W-:Y:S01]  /*27c0*/  PRMT R37, R10, 0x9910, RZ ;  /* 0x000099100a257816 */ /* 0x000fe200000000ff */
[--C-:B------:R-:W-:Y:S01]  /*27d0*/  FFMA R17, R17, UR8, -R69.reuse ;  /* 0x0000000811117c23 */ /* 0x100fe20008000845 */
[----:B------:R-:W-:Y:S01]  /*27e0*/  LEA.HI R31, R72, R7, RZ, 0x11 ;  /* 0x00000007481f7211 */ /* 0x000fe200078f88ff */
[----:B------:R-:W-:Y:S01]  /*27f0*/  FFMA R34, R34, UR8, -R69 ;  /* 0x0000000822227c23 */ /* 0x000fe20008000845 */
[----:B------:R-:W-:Y:S01]  /*2800*/  IADD3 R72, RZ, -R12, RZ ;  /* 0x8000000cff487210 */ /* 0x000fe20007ffe0ff */
[----:B------:R-:W-:Y:S01]  /*2810*/  IMAD.MOV.U32 R12, RZ, RZ, R37 ;  /* 0x000000ffff0c7224 */ /* 0x000fe200078e0025 */
[----:B------:R-:W-:Y:S01]  /*2820*/  LOP3.LUT R31, R31, 0xfe, RZ, 0xc0, !PT ;  /* 0x000000fe1f1f7812 */ /* 0x000fe200078ec0ff */
[----:B------:R3:W-:Y:S01]  /*2830*/  MUFU.EX2 R80, R9 ;  /* 0x0000000900507308 */ /* 0x0007e20000000800 */
[----:B------:R-:W-:Y:S01]  /*2840*/  PRMT R72, R72, 0x7710, RZ ;  /* 0x0000771048487816 */ /* 0x000fe200000000ff */
[--C-:B------:R-:W-:Y:S01]  /*2850*/  FFMA R35, R35, UR8, -R69.reuse ;  /* 0x0000000823237c23 */ /* 0x100fe20008000845 */
[----:B------:R-:W-:Y:S01]  /*2860*/  IADD3 R37, RZ, -R31, RZ ;  /* 0x8000001fff257210 */ /* 0x000fe20007ffe0ff */
[--C-:B------:R-:W-:Y:S01]  /*2870*/  FFMA R38, R38, UR8, -R69.reuse ;  /* 0x0000000826267c23 */ /* 0x100fe20008000845 */
[----:B------:R-:W-:Y:S01]  /*2880*/  SHF.R.S32.HI R12, RZ, 0x5, R12 ;  /* 0x00000005ff0c7819 */ /* 0x000fe2000001140c */
[----:B------:R-:W-:Y:S01]  /*2890*/  IMAD.IADD R5, R5, 0x1, R72 ;  /* 0x0000000105057824 */ /* 0x000fe200078e0248 */
[----:B------:R-:W-:Y:S01]  /*28a0*/  PRMT R72, R37, 0x7710, RZ ;  /* 0x0000771025487816 */ /* 0x000fe200000000ff */
[----:B------:R-:W4:Y:S01]  /*28b0*/  MUFU.EX2 R17, R17 ;  /* 0x0000001100117308 */ /* 0x000f220000000800 */
[----:B------:R-:W-:Y:S01]  /*28c0*/  PRMT R12, R12, 0x9910, RZ ;  /* 0x000099100c0c7816 */ /* 0x000fe200000000ff */
[--C-:B------:R-:W-:Y:S01]  /*28d0*/  FFMA R47, R47, UR8, -R69.reuse ;  /* 0x000000082f2f7c23 */ /* 0x100fe20008000845 */
[----:B------:R-:W-:Y:S01]  /*28e0*/  IADD3 R7, R7, R72, RZ ;  /* 0x0000004807077210 */ /* 0x000fe20007ffe0ff */
[--C-:B------:R-:W-:Y:S01]  /*28f0*/  FFMA R50, R50, UR8, -R69.reuse ;  /* 0x0000000832327c23 */ /* 0x100fe20008000845 */
[----:B------:R-:W-:Y:S01]  /*2900*/  PRMT R5, R5, 0x9910, RZ ;  /* 0x0000991005057816 */ /* 0x000fe200000000ff */
[----:B------:R-:W-:Y:S01]  /*2910*/  FFMA R51, R51, UR8, -R69 ;  /* 0x0000000833337c23 */ /* 0x000fe20008000845 */
[----:B------:R-:W-:Y:S01]  /*2920*/  PRMT R7, R7, 0x8880, RZ ;  /* 0x0000888007077816 */ /* 0x000fe200000000ff */
[----:B------:R-:W5:Y:S01]  /*2930*/  MUFU.EX2 R68, R68 ;  /* 0x0000004400447308 */ /* 0x000f620000000800 */
[----:B-1----:R-:W-:Y:S01]  /*2940*/  PRMT R14, R6, 0x8880, RZ ;  /* 0x00008880060e7816 */ /* 0x002fe200000000ff */
[----:B------:R-:W-:Y:S01]  /*2950*/  IMAD R12, R12, 0x10, R5 ;  /* 0x000000100c0c7824 */ /* 0x000fe200078e0205 */
[----:B------:R-:W-:Y:S01]  /*2960*/  MOV R5, R7 ;  /* 0x0000000700057202 */ /* 0x000fe20000000f00 */
[--C-:B------:R-:W-:Y:S01]  /*2970*/  FFMA R6, R46, UR8, -R69.reuse ;  /* 0x000000082e067c23 */ /* 0x100fe20008000845 */
[--C-:B------:R-:W-:Y:S01]  /*2980*/  FFMA R54, R54, UR8, -R69.reuse ;  /* 0x0000000836367c23 */ /* 0x100fe20008000845 */
[--C-:B------:R-:W-:Y:S01]  /*2990*/  FFMA R55, R55, UR8, -R69.reuse ;  /* 0x0000000837377c23 */ /* 0x100fe20008000845 */
[----:B------:R-:W-:Y:S01]  /*29a0*/  FFMA R58, R58, UR8, -R69 ;  /* 0x000000083a3a7c23 */ /* 0x000fe20008000845 */
[----:B------:R-:W-:Y:S01]  /*29b0*/  IMAD R5, R12, 0x8, R5 ;  /* 0x000000080c057824 */ /* 0x000fe200078e0205 */
[----:B------:R-:W-:Y:S01]  /*29c0*/  MUFU.EX2 R81, R6 ;  /* 0x0000000600517308 */ /* 0x000fe20000000800 */
[--C-:B------:R-:W-:Y:S01]  /*29d0*/  FFMA R12, R42, UR8, -R69.reuse ;  /* 0x000000082a0c7c23 */ /* 0x100fe20008000845 */
[--C-:B------:R-:W-:Y:S01]  /*29e0*/  FFMA R59, R59, UR8, -R69.reuse ;  /* 0x000000083b3b7c23 */ /* 0x100fe20008000845 */
[--C-:B------:R-:W-:Y:S01]  /*29f0*/  FFMA R62, R62, UR8, -R69.reuse ;  /* 0x000000083e3e7c23 */ /* 0x100fe20008000845 */
[----:B------:R-:W-:Y:S01]  /*2a00*/  SHF.L.U32 R7, R5, 0x3, RZ ;  /* 0x0000000305077819 */ /* 0x000fe200000006ff */
[--C-:B------:R-:W-:Y:S01]  /*2a10*/  FFMA R63, R63, UR8, -R69.reuse ;  /* 0x000000083f3f7c23 */ /* 0x100fe20008000845 */
[--C-:B------:R-:W-:Y:S01]  /*2a20*/  FFMA R66, R66, UR8, -R69.reuse ;  /* 0x0000000842427c23 */ /* 0x100fe20008000845 */
[----:B------:R-:W-:Y:S01]  /*2a30*/  FFMA R67, R67, UR8, -R69 ;  /* 0x0000000843437c23 */ /* 0x000fe20008000845 */
[----:B------:R-:W-:Y:S01]  /*2a40*/  IADD3 R7, R7, UR4, R7 ;  /* 0x0000000407077c10 */ /* 0x000fe2000fffe007 */
[----:B------:R-:W1:Y:S01]  /*2a50*/  MUFU.EX2 R39, R39 ;  /* 0x0000002700277308 */ /* 0x000e620000000800 */
[--C-:B------:R-:W-:Y:S01]  /*2a60*/  FFMA R70, R70, UR8, -R69.reuse ;  /* 0x0000000846467c23 */ /* 0x100fe20008000845 */
[--C-:B------:R-:W-:Y:S01]  /*2a70*/  FFMA R87, R87, UR8, -R69.reuse ;  /* 0x0000000857577c23 */ /* 0x100fe20008000845 */
[C---:B------:R-:W-:Y:S01]  /*2a80*/  IADD3 R5, R7.reuse, 0x24460, RZ ;  /* 0x0002446007057810 */ /* 0x040fe20007ffe0ff */
[C---:B------:R-:W-:Y:S01]  /*2a90*/  VIADD R42, R7.reuse, 0x24440 ;  /* 0x00024440072a7836 */ /* 0x040fe20000000000 */
[----:B------:R-:W-:Y:S01]  /*2aa0*/  IADD3 R8, R7, 0x24400, RZ ;  /* 0x0002440007087810 */ /* 0x000fe20007ffe0ff */
[----:B------:R-:W-:Y:S01]  /*2ab0*/  FFMA R86, R86, UR8, -R69 ;  /* 0x0000000856567c23 */ /* 0x000fe20008000845 */
[----:B------:R-:W-:Y:S01]  /*2ac0*/  SHF.R.U32.HI R46, RZ, 0x3, R5 ;  /* 0x00000003ff2e7819 */ /* 0x000fe20000011605 */
[----:B------:R1:W2:Y:S01]  /*2ad0*/  MUFU.EX2 R10, R36 ;  /* 0x00000024000a7308 */ /* 0x0002a20000000800 */
[----:B------:R-:W-:Y:S01]  /*2ae0*/  SHF.R.U32.HI R43, RZ, 0x3, R42 ;  /* 0x00000003ff2b7819 */ /* 0x000fe2000001162a */
[--C-:B------:R-:W-:Y:S01]  /*2af0*/  FFMA R83, R83, UR8, -R69.reuse ;  /* 0x0000000853537c23 */ /* 0x100fe20008000845 */
[----:B------:R-:W-:Y:S01]  /*2b00*/  LOP3.LUT R46, R5, 0x70, R46, 0x78, !PT ;  /* 0x00000070052e7812 */ /* 0x000fe200078e782e */
[--C-:B------:R-:W-:Y:S01]  /*2b10*/  FFMA R82, R82, UR8, -R69.reuse ;  /* 0x0000000852527c23 */ /* 0x100fe20008000845 */
[----:B------:R-:W-:Y:S01]  /*2b20*/  SHF.R.S32.HI R5, RZ, 0x2, R14 ;  /* 0x00000002ff057819 */ /* 0x000fe2000001140e */
[--C-:B------:R-:W-:Y:S01]  /*2b30*/  FFMA R79, R79, UR8, -R69.reuse ;  /* 0x000000084f4f7c23 */ /* 0x100fe20008000845 */
[----:B------:R-:W-:Y:S01]  /*2b40*/  FFMA R78, R78, UR8, -R69 ;  /* 0x000000084e4e7c23 */ /* 0x000fe20008000845 */
[----:B------:R-:W-:Y:S01]  /*2b50*/  MUFU.EX2 R77, R12 ;  /* 0x0000000c004d7308 */ /* 0x000fe20000000800 */
[----:B---3--:R-:W-:Y:S01]  /*2b60*/  LOP3.LUT R9, R5, 0xffff, RZ, 0xc0, !PT ;  /* 0x0000ffff05097812 */ /* 0x008fe200078ec0ff */
[----:B-1----:R-:W-:-:S02]  /*2b70*/  VIADD R36, R7, 0x24420 ;  /* 0x0002442007247836 */ /* 0x002fc40000000000 */
[--C-:B------:R-:W-:Y:S01]  /*2b80*/  FFMA R75, R75, UR8, -R69.reuse ;  /* 0x000000084b4b7c23 */ /* 0x100fe20008000845 */
[----:B------:R-:W-:Y:S01]  /*2b90*/  FFMA R71, R71, UR8, -R69 ;  /* 0x0000000847477c23 */ /* 0x000fe20008000845 */
[----:B------:R-:W-:Y:S01]  /*2ba0*/  SHF.R.U32.HI R6, RZ, 0x5, R9 ;  /* 0x00000005ff067819 */ /* 0x000fe20000011609 */
[----:B------:R-:W-:Y:S01]  /*2bb0*/  FFMA R69, R74, UR8, -R69 ;  /* 0x000000084a457c23 */ /* 0x000fe20008000845 */
[----:B------:R-:W-:Y:S01]  /*2bc0*/  SHF.R.U32.HI R37, RZ, 0x3, R36 ;  /* 0x00000003ff257819 */ /* 0x000fe20000011624 */
[----:B------:R-:W1:Y:S01]  /*2bd0*/  MUFU.EX2 R31, R34 ;  /* 0x00000022001f7308 */ /* 0x000e620000000800 */
[----:B------:R-:W-:Y:S02]  /*2be0*/  LOP3.LUT R6, R6, 0x7, RZ, 0xc0, !PT ;  /* 0x0000000706067812 */ /* 0x000fe400078ec0ff */
[----:B------:R-:W-:Y:S02]  /*2bf0*/  LOP3.LUT R36, R36, 0x70, R37, 0x78, !PT ;  /* 0x0000007024247812 */ /* 0x000fe400078e7825 */
[----:B------:R-:W-:-:S02]  /*2c00*/  IADD3 R6, R5, R6, RZ ;  /* 0x0000000605067210 */ /* 0x000fc40007ffe0ff */
[----:B------:R-:W-:Y:S01]  /*2c10*/  MOV R37, RZ ;  /* 0x000000ff00257202 */ /* 0x000fe20000000f00 */
[----:B------:R3:W1:Y:S01]  /*2c20*/  MUFU.EX2 R72, R35 ;  /* 0x0000002300487308 */ /* 0x0006620000000800 */
[----:B------:R-:W-:Y:S02]  /*2c30*/  LOP3.LUT R6, R6, 0xfff8, RZ, 0xc0, !PT ;  /* 0x0000fff806067812 */ /* 0x000fe400078ec0ff */
[----:B------:R-:W-:Y:S02]  /*2c40*/  MOV R88, R36 ;  /* 0x0000002400587202 */ /* 0x000fe40000000f00 */
[----:B------:R-:W-:Y:S02]  /*2c50*/  IADD3 R6, RZ, -R6, RZ ;  /* 0x80000006ff067210 */ /* 0x000fe40007ffe0ff */
[----:B------:R-:W-:Y:S01]  /*2c60*/  LOP3.LUT R42, R42, 0x70, R43, 0x78, !PT ;  /* 0x000000702a2a7812 */ /* 0x000fe200078e782b */
[----:B------:R1:W1:Y:S01]  /*2c70*/  MUFU.EX2 R73, R38 ;  /* 0x0000002600497308 */ /* 0x0002620000000800 */
[----:B------:R-:W-:Y:S01]  /*2c80*/  PRMT R6, R6, 0x7710, RZ ;  /* 0x0000771006067816 */ /* 0x000fe200000000ff */
[----:B------:R-:W-:Y:S01]  /*2c90*/  IMAD.MOV.U32 R43, RZ, RZ, RZ ;  /* 0x000000ffff2b7224 */ /* 0x000fe200078e00ff */
[----:B---3--:R-:W-:-:S02]  /*2ca0*/  SHF.R.U32.HI R35, RZ, 0x3, R8 ;  /* 0x00000003ff237819 */ /* 0x008fc40000011608 */
[----:B------:R-:W-:Y:S01]  /*2cb0*/  IADD3 R5, R5, R6, RZ ;  /* 0x0000000605057210 */ /* 0x000fe20007ffe0ff */
[----:B------:R-:W-:Y:S01]  /*2cc0*/  IMAD.MOV.U32 R6, RZ, RZ, R11 ;  /* 0x000000ffff067224 */ /* 0x000fe200078e000b */
[----:B------:R-:W-:Y:S01]  /*2cd0*/  LOP3.LUT R34, R8, 0x70, R35, 0x78, !PT ;  /* 0x0000007008227812 */ /* 0x000fe200078e7823 */
[----:B------:R-:W3:Y:S01]  /*2ce0*/  MUFU.EX2 R28, R28 ;  /* 0x0000001c001c7308 */ /* 0x000ee20000000800 */
[----:B------:R-:W-:Y:S01]  /*2cf0*/  PRMT R11, R5, 0x9910, RZ ;  /* 0x00009910050b7816 */ /* 0x000fe200000000ff */
[----:B------:R-:W-:Y:S01]  /*2d00*/  IMAD.MOV.U32 R35, RZ, RZ, RZ ;  /* 0x000000ffff237224 */ /* 0x000fe200078e00ff */
[----:B------:R-:W-:Y:S02]  /*2d10*/  SHF.R.S32.HI R5, RZ, 0x5, R6 ;  /* 0x00000005ff057819 */ /* 0x000fe40000011406 */
[----:B------:R-:W-:Y:S02]  /*2d20*/  MOV R6, R11 ;  /* 0x0000000b00067202 */ /* 0x000fe40000000f00 */
[----:B------:R-:W-:Y:S01]  /*2d30*/  PRMT R5, R5, 0x9910, RZ ;  /* 0x0000991005057816 */ /* 0x000fe200000000ff */
[----:B------:R-:W1:Y:S01]  /*2d40*/  MUFU.EX2 R27, R27 ;  /* 0x0000001b001b7308 */ /* 0x000e620000000800 */
[----:B------:R-:W-:Y:S01]  /*2d50*/  LEA R6, R3, R6, 0x6 ;  /* 0x0000000603067211 */ /* 0x000fe200078e30ff */
[----:B--2---:R-:W-:Y:S01]  /*2d60*/  FADD R3, RZ, R13 ;  /* 0x0000000dff037221 */ /* 0x004fe20000000000 */
[----:B------:R-:W-:-:S02]  /*2d70*/  MOV R85, R34 ;  /* 0x0000002200557202 */ /* 0x000fc40000000f00 */
[----:B------:R-:W-:Y:S01]  /*2d80*/  IADD3 R34, P2, R34, 0x4000, RZ ;  /* 0x0000400022227810 */ /* 0x000fe20007f5e0ff */
[----:B------:R-:W-:Y:S01]  /*2d90*/  FADD R12, R16, R3 ;  /* 0x00000003100c7221 */ /* 0x000fe20000000000 */
[----:B------:R-:W-:Y:S02]  /*2da0*/  IMAD R6, R5, 0x10, R6 ;  /* 0x0000001005067824 */ /* 0x000fe400078e0206 */
[----:B----4-:R-:W-:Y:S01]  /*2db0*/  FADD R5, RZ, R17 ;  /* 0x00000011ff057221 */ /* 0x010fe20000000000 */
[----:B------:R-:W2:Y:S01]  /*2dc0*/  MUFU.EX2 R30, R30 ;  /* 0x0000001e001e7308 */ /* 0x000ea20000000800 */
[----:B------:R-:W-:Y:S01]  /*2dd0*/  FADD R3, R15, R12 ;  /* 0x0000000c0f037221 */ /* 0x000fe20000000000 */
[----:B------:R-:W-:Y:S01]  /*2de0*/  IADD3.X R35, RZ, RZ, RZ, P2, !PT ;  /* 0x000000ffff237210 */ /* 0x000fe200017fe4ff */
[----:B-----5:R-:W-:Y:S01]  /*2df0*/  FADD R14, R68, R5 ;  /* 0x00000005440e7221 */ /* 0x020fe20000000000 */
[----:B------:R-:W-:Y:S01]  /*2e00*/  IADD3 R36, P2, R36, 0x4000, RZ ;  /* 0x0000400024247810 */ /* 0x000fe20007f5e0ff */
[----:B------:R-:W-:Y:S01]  /*2e10*/  FADD R12, R18, R3 ;  /* 0x00000003120c7221 */ /* 0x000fe20000000000 */
[----:B------:R-:W-:Y:S01]  /*2e20*/  MOV R34, R34 ;  /* 0x0000002200227202 */ /* 0x000fe20000000f00 */
[----:B------:R-:W-:Y:S01]  /*2e30*/  FADD R5, R39, R14 ;  /* 0x0000000e27057221 */ /* 0x000fe20000000000 */
[----:B------:R-:W4:Y:S01]  /*2e40*/  MUFU.EX2 R21, R21 ;  /* 0x0000001500157308 */ /* 0x000f220000000800 */
[----:B------:R-:W-:Y:S01]  /*2e50*/  FADD R3, R19, R12 ;  /* 0x0000000c13037221 */ /* 0x000fe20000000000 */
[----:B------:R-:W-:-:S02]  /*2e60*/  IMAD.X R37, RZ, RZ, RZ, P2 ;  /* 0x000000ffff257224 */ /* 0x000fc400010e06ff */
[----:B------:R-:W-:Y:S01]  /*2e70*/  FADD R12, R10, R5 ;  /* 0x000000050a0c7221 */ /* 0x000fe20000000000 */
[----:B-1----:R-:W-:Y:S01]  /*2e80*/  F2FP.BF16.F32.PACK_AB R38, R23, R20 ;  /* 0x000000141726723e */ /* 0x002fe200000010ff */
[----:B------:R-:W-:Y:S01]  /*2e90*/  FADD R3, R22, R3 ;  /* 0x0000000316037221 */ /* 0x000fe20000000000 */
[----:B------:R-:W-:Y:S01]  /*2ea0*/  MOV R9, R42 ;  /* 0x0000002a00097202 */ /* 0x000fe20000000f00 */
[----:B------:R-:W-:Y:S01]  /*2eb0*/  FADD R5, R31, R12 ;  /* 0x0000000c1f057221 */ /* 0x000fe20000000000 */
[----:B------:R1:W5:Y:S01]  /*2ec0*/  MUFU.EX2 R84, R47 ;  /* 0x0000002f00547308 */ /* 0x0003620000000800 */
[----:B------:R-:W-:Y:S01]  /*2ed0*/  FADD R12, R20, R3 ;  /* 0x00000003140c7221 */ /* 0x000fe20000000000 */
[----:B------:R-:W-:Y:S01]  /*2ee0*/  MOV R35, R36 ;  /* 0x0000002400237202 */ /* 0x000fe20000000f00 */
[----:B------:R-:W-:Y:S01]  /*2ef0*/  FADD R14, R72, R5 ;  /* 0x00000005480e7221 */ /* 0x000fe20000000000 */
[----:B------:R-:W-:Y:S01]  /*2f00*/  F2FP.BF16.F32.PACK_AB R36, R22, R19 ;  /* 0x000000131624723e */ /* 0x000fe200000010ff */
[----:B------:R-:W-:Y:S01]  /*2f10*/  FADD R12, R23, R12 ;  /* 0x0000000c170c7221 */ /* 0x000fe20000000000 */
[----:B------:R-:W-:Y:S01]  /*2f20*/  F2FP.BF16.F32.PACK_AB R19, R10, R39 ;  /* 0x000000270a13723e */ /* 0x000fe200000010ff */
[----:B------:R-:W-:Y:S01]  /*2f30*/  FADD R5, R73, R14 ;  /* 0x0000000e49057221 */ /* 0x000fe20000000000 */
[----:B------:R-:W4:Y:S01]  /*2f40*/  MUFU.EX2 R24, R24 ;  /* 0x0000001800187308 */ /* 0x000f220000000800 */
[----:B------:R-:W-:Y:S01]  /*2f50*/  FADD R3, R25, R12 ;  /* 0x0000000c19037221 */ /* 0x000fe20000000000 */
[----:B-1----:R-:W-:-:S02]  /*2f60*/  IMAD.MOV.U32 R47, RZ, RZ, RZ ;  /* 0x000000ffff2f7224 */ /* 0x002fc400078e00ff */
[----:B------:R-:W-:Y:S01]  /*2f70*/  FADD R14, R76, R5 ;  /* 0x000000054c0e7221 */ /* 0x000fe20000000000 */
[----:B------:R-:W-:Y:S01]  /*2f80*/  IADD3 R42, P3, R42, 0x4000, RZ ;  /* 0x000040002a2a7810 */ /* 0x000fe20007f7e0ff */
[----:B---3--:R-:W-:Y:S01]  /*2f90*/  FADD R12, R28, R3 ;  /* 0x000000031c0c7221 */ /* 0x008fe20000000000 */
[----:B------:R-:W-:Y:S01]  /*2fa0*/  @!P1 MOV R11, 0x1 ;  /* 0x00000001000b9802 */ /* 0x000fe20000000f00 */
[----:B------:R-:W-:Y:S01]  /*2fb0*/  FADD R5, R77, R14 ;  /* 0x0000000e4d057221 */ /* 0x000fe20000000000 */
[----:B------:R-:W1:Y:S01]  /*2fc0*/  MUFU.EX2 R50, R50 ;  /* 0x0000003200327308 */ /* 0x000e620000000800 */
[----:B------:R-:W-:Y:S01]  /*2fd0*/  FADD R3, R27, R12 ;  /* 0x0000000c1b037221 */ /* 0x000fe20000000000 */
[----:B------:R-:W-:Y:S01]  /*2fe0*/  MOV R89, R46 ;  /* 0x0000002e00597202 */ /* 0x000fe20000000f00 */
[----:B------:R-:W-:Y:S01]  /*2ff0*/  FADD R14, R80, R5 ;  /* 0x00000005500e7221 */ /* 0x000fe20000000000 */
[----:B------:R-:W-:Y:S01]  /*3000*/  IADD3 R46, P2, R46, 0x4000, RZ ;  /* 0x000040002e2e7810 */ /* 0x000fe20007f5e0ff */
[----:B--2---:R-:W-:Y:S01]  /*3010*/  FADD R12, R30, R3 ;  /* 0x000000031e0c7221 */ /* 0x004fe20000000000 */
[----:B------:R-:W-:Y:S01]  /*3020*/  F2FP.BF16.F32.PACK_AB R16, R16, R13 ;  /* 0x0000000d1010723e */ /* 0x000fe200000010ff */
[----:B------:R-:W-:Y:S01]  /*3030*/  FADD R5, R81, R14 ;  /* 0x0000000e51057221 */ /* 0x000fe20000000000 */
[----:B------:R-:W2:Y:S01]  /*3040*/  MUFU.EX2 R26, R26 ;  /* 0x0000001a001a7308 */ /* 0x000ea20000000800 */
[----:B----4-:R-:W-:Y:S01]  /*3050*/  FADD R3, R21, R12 ;  /* 0x0000000c15037221 */ /* 0x010fe20000000000 */
[----:B------:R-:W-:Y:S01]  /*3060*/  F2FP.BF16.F32.PACK_AB R12, R28, R25 ;  /* 0x000000191c0c723e */ /* 0x000fe200000010ff */
[----:B-----5:R-:W-:Y:S01]  /*3070*/  FADD R5, R84, R5 ;  /* 0x0000000554057221 */ /* 0x020fe20000000000 */
[----:B------:R-:W-:Y:S01]  /*3080*/  F2FP.BF16.F32.PACK_AB R18, R18, R15 ;  /* 0x0000000f1212723e */ /* 0x000fe200000010ff */
[----:B------:R-:W-:Y:S01]  /*3090*/  FADD R3, R24, R3 ;  /* 0x0000000318037221 */ /* 0x000fe20000000000 */
[----:B------:R-:W-:Y:S01]  /*30a0*/  F2FP.BF16.F32.PACK_AB R17, R68, R17 ;  /* 0x000000114411723e */ /* 0x000fe200000010ff */
[----:B------:R-:W-:Y:S01]  /*30b0*/  IMAD.X R43, RZ, RZ, RZ, P3 ;  /* 0x000000ffff2b7224 */ /* 0x000fe200018e06ff */
[----:B------:R-:W3:Y:S01]  /*30c0*/  MUFU.EX2 R51, R51 ;  /* 0x0000003300337308 */ /* 0x000ee20000000800 */
[----:B-1----:R-:W-:Y:S01]  /*30d0*/  FADD R28, R50, R5 ;  /* 0x00000005321c7221 */ /* 0x002fe20000000000 */
[----:B------:R1:W-:Y:S01]  /*30e0*/  @!P1 SYNCS.ARRIVE.TRANS64.ART0 RZ, [UR4+0x18], R11 ;  /* 0x0000180bffff99a7 */ /* 0x0003e20008500004 */
[----:B------:R-:W-:Y:S01]  /*30f0*/  F2FP.BF16.F32.PACK_AB R37, R72, R31 ;  /* 0x0000001f4825723e */ /* 0x000fe200000010ff */
[----:B------:R-:W-:Y:S01]  /*3100*/  IMAD.X R47, RZ, RZ, RZ, P2 ;  /* 0x000000ffff2f7224 */ /* 0x000fe200010e06ff */
[----:B------:R-:W-:Y:S01]  /*3110*/  F2FP.BF16.F32.PACK_AB R39, R76, R73 ;  /* 0x000000494c27723e */ /* 0x000fe200000010ff */
[----:B------:R-:W-:Y:S01]  /*3120*/  STSM.16.M88.4 [R85], R16 ;  /* 0x0000001055007844 */ /* 0x000fe20000000200 */
[----:B------:R-:W-:Y:S01]  /*3130*/  F2FP.BF16.F32.PACK_AB R14, R30, R27 ;  /* 0x0000001b1e0e723e */ /* 0x000fe200000010ff */
[----:B------:R-:W4:Y:S01]  /*3140*/  MUFU.EX2 R29, R29 ;  /* 0x0000001d001d7308 */ /* 0x000f220000000800 */
[----:B--2---:R-:W-:Y:S01]  /*3150*/  FADD R22, R26, R3 ;  /* 0x000000031a167221 */ /* 0x004fe20000000000 */
[----:B------:R-:W-:Y:S01]  /*3160*/  F2FP.BF16.F32.PACK_AB R13, R80, R77 ;  /* 0x0000004d500d723e */ /* 0x000fe200000010ff */
[----:B------:R2:W-:Y:S01]  /*3170*/  STSM.16.M88.4 [R88], R36 ;  /* 0x0000002458007844 */ /* 0x0005e20000000200 */
[----:B------:R-:W-:Y:S01]  /*3180*/  F2FP.BF16.F32.PACK_AB R15, R84, R81 ;  /* 0x00000051540f723e */ /* 0x000fe200000010ff */
[----:B-1----:R-:W-:Y:S01]  /*3190*/  IMAD.MOV.U32 R11, RZ, RZ, 0x3f800000 ;  /* 0x3f800000ff0b7424 */ /* 0x002fe200078e00ff */
[----:B------:R-:W-:-:S02]  /*31a0*/  MOV R90, R42 ;  /* 0x0000002a005a7202 */ /* 0x000fc40000000f00 */
[----:B------:R-:W-:Y:S01]  /*31b0*/  CS2R R30, SRZ ;  /* 0x00000000001e7805 */ /* 0x000fe2000001ff00 */
[----:B------:R-:W1:Y:S01]  /*31c0*/  MUFU.EX2 R54, R54 ;  /* 0x0000003600367308 */ /* 0x000e620000000800 */
[C---:B---3--:R-:W-:Y:S01]  /*31d0*/  FADD R5, R51.reuse, R28 ;  /* 0x0000001c33057221 */ /* 0x048fe20000000000 */
[----:B------:R-:W-:Y:S01]  /*31e0*/  F2FP.BF16.F32.PACK_AB R24, R24, R21 ;  /* 0x000000151818723e */ /* 0x000fe200000010ff */
[----:B------:R3:W-:Y:S01]  /*31f0*/  STSM.16.M88.4 [R9], R12 ;  /* 0x0000000c09007844 */ /* 0x0007e20000000200 */
[----:B------:R-:W-:Y:S02]  /*3200*/  F2FP.BF16.F32.PACK_AB R25, R51, R50 ;  /* 0x000000323319723e */ /* 0x000fe400000010ff */
[----:B------:R-:W-:Y:S02]  /*3210*/  CS2R R50, SRZ ;  /* 0x0000000000327805 */ /* 0x000fe4000001ff00 */
[----:B------:R-:W-:Y:S01]  /*3220*/  MOV R46, R46 ;  /* 0x0000002e002e7202 */ /* 0x000fe20000000f00 */
[----:B------:R-:W-:Y:S01]  /*3230*/  IMAD.MOV.U32 R47, RZ, RZ, RZ ;  /* 0x000000ffff2f7224 */ /* 0x000fe200078e00ff */
[----:B------:R-:W5:Y:S01]  /*3240*/  MUFU.EX2 R32, R32 ;  /* 0x0000002000207308 */ /* 0x000f620000000800 */
[C---:B----4-:R-:W-:Y:S01]  /*3250*/  FADD R3, R29.reuse, R22 ;  /* 0x000000161d037221 */ /* 0x050fe20000000000 */
[----:B------:R-:W-:Y:S01]  /*3260*/  F2FP.BF16.F32.PACK_AB R26, R29, R26 ;  /* 0x0000001a1d1a723e */ /* 0x000fe200000010ff */
[----:B--2---:R-:W-:Y:S01]  /*3270*/  IMAD.MOV.U32 R37, RZ, RZ, RZ ;  /* 0x000000ffff257224 */ /* 0x004fe200078e00ff */
[----:B------:R-:W-:-:S02]  /*3280*/  PLOP3.LUT P2, PT, PT, PT, UP0, 0x80, 0x0 ;  /* 0x000000000000781c */ /* 0x000fc40003f4f008 */
[----:B------:R-:W-:Y:S02]  /*3290*/  CS2R R38, SRZ ;  /* 0x0000000000267805 */ /* 0x000fe4000001ff00 */
[----:B------:R-:W-:Y:S02]  /*32a0*/  MOV R36, RZ ;  /* 0x000000ff00247202 */ /* 0x000fe40000000f00 */
[----:B------:R-:W-:Y:S01]  /*32b0*/  CS2R R72, SRZ ;  /* 0x0000000000487805 */ /* 0x000fe2000001ff00 */
[----:B------:R-:W2:Y:S01]  /*32c0*/  MUFU.EX2 R55, R55 ;  /* 0x0000003700377308 */ /* 0x000ea20000000800 */
[----:B-1----:R-:W-:Y:S01]  /*32d0*/  FADD R22, R54, R5 ;  /* 0x0000000536167221 */ /* 0x002fe20000000000 */
[----:B------:R-:W-:Y:S01]  /*32e0*/  CS2R R76, SRZ ;  /* 0x00000000004c7805 */ /* 0x000fe2000001ff00 */
[----:B---3--:R-:W-:Y:S01]  /*32f0*/  IMAD.MOV.U32 R9, RZ, RZ, 0x3f800000 ;  /* 0x3f800000ff097424 */ /* 0x008fe200078e00ff */
[----:B------:R-:W-:Y:S02]  /*3300*/  CS2R R80, SRZ ;  /* 0x0000000000507805 */ /* 0x000fe4000001ff00 */
[----:B------:R-:W-:-:S02]  /*3310*/  CS2R R84, SRZ ;  /* 0x0000000000547805 */ /* 0x000fc4000001ff00 */
[----:B------:R-:W1:Y:S01]  /*3320*/  MUFU.EX2 R45, R45 ;  /* 0x0000002d002d7308 */ /* 0x000e620000000800 */
[----:B-----5:R-:W-:-:S07]  /*3330*/  FADD R20, R32, R3 ;  /* 0x0000000320147221 */ /* 0x020fce0000000000 */
[----:B------:R-:W3:Y:S01]  /*3340*/  MUFU.EX2 R58, R58 ;  /* 0x0000003a003a7308 */ /* 0x000ee20000000800 */
[C---:B--2---:R-:W-:Y:S01]  /*3350*/  FADD R5, R55.reuse, R22 ;  /* 0x0000001637057221 */ /* 0x044fe20000000000 */
[----:B------:R-:W-:-:S05]  /*3360*/  F2FP.BF16.F32.PACK_AB R27, R55, R54 ;  /* 0x00000036371b723e */ /* 0x000fca00000010ff */
[----:B------:R2:W-:Y:S01]  /*3370*/  STSM.16.M88.4 [R89], R24 ;  /* 0x0000001859007844 */ /* 0x0005e20000000200 */
[----:B------:R-:W4:Y:S01]  /*3380*/  MUFU.EX2 R48, R48 ;  /* 0x0000003000307308 */ /* 0x000f220000000800 */
[----:B-1----:R-:W-:-:S07]  /*3390*/  FADD R3, R45, R20 ;  /* 0x000000142d037221 */ /* 0x002fce0000000000 */
[----:B------:R-:W1:Y:S01]  /*33a0*/  MUFU.EX2 R59, R59 ;  /* 0x0000003b003b7308 */ /* 0x000e620000000800 */
[----:B---3--:R-:W-:Y:S01]  /*33b0*/  FADD R22, R58, R5 ;  /* 0x000000053a167221 */ /* 0x008fe20000000000 */
[----:B--2---:R-:W-:-:S06]  /*33c0*/  CS2R R24, SRZ ;  /* 0x0000000000187805 */ /* 0x004fcc000001ff00 */
[----:B------:R-:W2:Y:S01]  /*33d0*/  MUFU.EX2 R53, R53 ;  /* 0x0000003500357308 */ /* 0x000ea20000000800 */
[----:B----4-:R-:W-:Y:S01]  /*33e0*/  FADD R20, R48, R3 ;  /* 0x0000000330147221 */ /* 0x010fe20000000000 */
[----:B------:R-:W-:Y:S02]  /*33f0*/  CS2R R26, SRZ ;  /* 0x00000000001a7805 */ /* 0x000fe4000001ff00 */
[----:B------:R-:W-:-:S04]  /*3400*/  CS2R R88, SRZ ;  /* 0x0000000000587805 */ /* 0x000fc8000001ff00 */
[----:B------:R-:W3:Y:S01]  /*3410*/  MUFU.EX2 R62, R62 ;  /* 0x0000003e003e7308 */ /* 0x000ee20000000800 */
[C---:B-1----:R-:W-:Y:S01]  /*3420*/  FADD R3, R59.reuse, R22 ;  /* 0x000000163b037221 */ /* 0x042fe20000000000 */
[----:B------:R-:W-:Y:S02]  /*3430*/  F2FP.BF16.F32.PACK_AB R21, R59, R58 ;  /* 0x0000003a3b15723e */ /* 0x000fe400000010ff */
[----:B------:R-:W-:-:S04]  /*3440*/  CS2R R58, SRZ ;  /* 0x00000000003a7805 */ /* 0x000fc8000001ff00 */
[----:B------:R-:W1:Y:S01]  /*3450*/  MUFU.EX2 R33, R33 ;  /* 0x0000002100217308 */ /* 0x000e620000000800 */
[----:B--2---:R-:W-:-:S07]  /*3460*/  FADD R20, R53, R20 ;  /* 0x0000001435147221 */ /* 0x004fce0000000000 */
[----:B------:R-:W2:Y:S01]  /*3470*/  MUFU.EX2 R63, R63 ;  /* 0x0000003f003f7308 */ /* 0x000ea20000000800 */
[----:B---3--:R-:W-:-:S07]  /*3480*/  FADD R10, R62, R3 ;  /* 0x000000033e0a7221 */ /* 0x008fce0000000000 */
[----:B------:R-:W3:Y:S01]  /*3490*/  MUFU.EX2 R40, R40 ;  /* 0x0000002800287308 */ /* 0x000ee20000000800 */
[----:B-1----:R-:W-:Y:S01]  /*34a0*/  FADD R3, R33, R20 ;  /* 0x0000001421037221 */ /* 0x002fe20000000000 */
[----:B------:R-:W-:-:S06]  /*34b0*/  F2FP.BF16.F32.PACK_AB R20, R45, R32 ;  /* 0x000000202d14723e */ /* 0x000fcc00000010ff */
[----:B------:R-:W1:Y:S01]  /*34c0*/  MUFU.EX2 R41, R41 ;  /* 0x0000002900297308 */ /* 0x000e620000000800 */
[C---:B--2---:R-:W-:Y:S01]  /*34d0*/  FADD R5, R63.reuse, R10 ;  /* 0x0000000a3f057221 */ /* 0x044fe20000000000 */
[----:B------:R-:W-:-:S06]  /*34e0*/  F2FP.BF16.F32.PACK_AB R23, R63, R62 ;  /* 0x0000003e3f17723e */ /* 0x000fcc00000010ff */
[----:B------:R-:W2:Y:S01]  /*34f0*/  MUFU.EX2 R44, R44 ;  /* 0x0000002c002c7308 */ /* 0x000ea20000000800 */
[C---:B---3--:R-:W-:Y:S01]  /*3500*/  FADD R10, R40.reuse, R3 ;  /* 0x00000003280a7221 */ /* 0x048fe20000000000 */
[----:B------:R-:W-:Y:S02]  /*3510*/  F2FP.BF16.F32.PACK_AB R40, R40, R33 ;  /* 0x000000212828723e */ /* 0x000fe400000010ff */
[----:B------:R-:W-:-:S04]  /*3520*/  CS2R R32, SRZ ;  /* 0x0000000000207805 */ /* 0x000fc8000001ff00 */
[----:B------:R-:W3:Y:S01]  /*3530*/  MUFU.EX2 R49, R49 ;  /* 0x0000003100317308 */ /* 0x000ee20000000800 */
[----:B-1----:R-:W-:-:S07]  /*3540*/  FADD R3, R41, R10 ;  /* 0x0000000a29037221 */ /* 0x002fce0000000000 */
[----:B------:R-:W1:Y:S01]  /*3550*/  MUFU.EX2 R52, R52 ;  /* 0x0000003400347308 */ /* 0x000e620000000800 */
[C---:B--2---:R-:W-:Y:S01]  /*3560*/  FADD R10, R44.reuse, R3 ;  /* 0x000000032c0a7221 */ /* 0x044fe20000000000 */
[----:B------:R-:W-:Y:S02]  /*3570*/  F2FP.BF16.F32.PACK_AB R42, R44, R41 ;  /* 0x000000292c2a723e */ /* 0x000fe400000010ff */
[----:B------:R-:W-:-:S04]  /*3580*/  CS2R R44, SRZ ;  /* 0x00000000002c7805 */ /* 0x000fc8000001ff00 */
[----:B------:R-:W2:Y:S01]  /*3590*/  MUFU.EX2 R56, R56 ;  /* 0x0000003800387308 */ /* 0x000ea20000000800 */
[----:B---3--:R-:W-:-:S07]  /*35a0*/  FADD R3, R49, R10 ;  /* 0x0000000a31037221 */ /* 0x008fce0000000000 */
[----:B------:R-:W3:Y:S01]  /*35b0*/  MUFU.EX2 R66, R66 ;  /* 0x0000004200427308 */ /* 0x000ee20000000800 */
[C---:B-1----:R-:W-:Y:S01]  /*35c0*/  FADD R3, R52.reuse, R3 ;  /* 0x0000000334037221 */ /* 0x042fe20000000000 */
[----:B------:R-:W-:-:S06]  /*35d0*/  F2FP.BF16.F32.PACK_AB R52, R52, R49 ;  /* 0x000000313434723e */ /* 0x000fcc00000010ff */
[----:B------:R-:W1:Y:S01]  /*35e0*/  MUFU.EX2 R57, R57 ;  /* 0x0000003900397308 */ /* 0x000e620000000800 */
[----:B--2---:R-:W-:-:S07]  /*35f0*/  FADD R10, R56, R3 ;  /* 0x00000003380a7221 */ /* 0x004fce0000000000 */
[----:B------:R-:W2:Y:S01]  /*3600*/  MUFU.EX2 R67, R67 ;  /* 0x0000004300437308 */ /* 0x000ea20000000800 */
[----:B---3--:R-:W-:-:S07]  /*3610*/  FADD R22, R66, R5 ;  /* 0x0000000542167221 */ /* 0x008fce0000000000 */
[----:B------:R-:W3:Y:S01]  /*3620*/  MUFU.EX2 R60, R60 ;  /* 0x0000003c003c7308 */ /* 0x000ee20000000800 */
[C---:B-1----:R-:W-:Y:S01]  /*3630*/  FADD R3, R57.reuse, R10 ;  /* 0x0000000a39037221 */ /* 0x042fe20000000000 */
[----:B------:R-:W-:Y:S02]  /*3640*/  F2FP.BF16.F32.PACK_AB R54, R57, R56 ;  /* 0x000000383936723e */ /* 0x000fe400000010ff */
[----:B------:R-:W-:-:S04]  /*3650*/  CS2R R56, SRZ ;  /* 0x0000000000387805 */ /* 0x000fc8000001ff00 */
[----:B------:R-:W1:Y:S01]  /*3660*/  MUFU.EX2 R70, R70 ;  /* 0x0000004600467308 */ /* 0x000e620000000800 */
[----:B--2---:R-:W-:Y:S01]  /*3670*/  FADD R5, R67, R22 ;  /* 0x0000001643057221 */ /* 0x004fe20000000000 */
[----:B------:R-:W-:Y:S02]  /*3680*/  F2FP.BF16.F32.PACK_AB R22, R53, R48 ;  /* 0x000000303516723e */ /* 0x000fe400000010ff */
[----:B------:R-:W-:Y:S02]  /*3690*/  CS2R R48, SRZ ;  /* 0x0000000000307805 */ /* 0x000fe4000001ff00 */
[----:B------:R-:W-:Y:S02]  /*36a0*/  F2FP.BF16.F32.PACK_AB R41, R67, R66 ;  /* 0x000000424329723e */ /* 0x000fe400000010ff */
[----:B------:R-:W-:Y:S01]  /*36b0*/  CS2R R66, SRZ ;  /* 0x0000000000427805 */ /* 0x000fe2000001ff00 */
[----:B------:R2:W-:Y:S01]  /*36c0*/  STSM.16.M88.4 [R34], R20 ;  /* 0x0000001422007844 */ /* 0x0005e20000000200 */
[----:B------:R-:W4:Y:S01]  /*36d0*/  MUFU.EX2 R71, R71 ;  /* 0x0000004700477308 */ /* 0x000f220000000800 */
[----:B---3--:R-:W-:-:S07]  /*36e0*/  FADD R10, R60, R3 ;  /* 0x000000033c0a7221 */ /* 0x008fce0000000000 */
[----:B------:R-:W3:Y:S01]  /*36f0*/  MUFU.EX2 R61, R61 ;  /* 0x0000003d003d7308 */ /* 0x000ee20000000800 */
[----:B-1----:R-:W-:Y:S01]  /*3700*/  FADD R16, R70, R5 ;  /* 0x0000000546107221 */ /* 0x002fe20000000000 */
[----:B--2---:R-:W-:-:S06]  /*3710*/  MOV R34, RZ ;  /* 0x000000ff00227202 */ /* 0x004fcc0000000f00 */
[----:B------:R-:W1:Y:S01]  /*3720*/  MUFU.EX2 R69, R69 ;  /* 0x0000004500457308 */ /* 0x000e620000000800 */
[C---:B----4-:R-:W-:Y:S01]  /*3730*/  F2FP.BF16.F32.PACK_AB R43, R71.reuse, R70 ;  /* 0x00000046472b723e */ /* 0x050fe200000010ff */
[----:B------:R-:W-:Y:S01]  /*3740*/  FADD R16, R71, R16 ;  /* 0x0000001047107221 */ /* 0x000fe20000000000 */
[----:B------:R-:W-:-:S03]  /*3750*/  CS2R R70, SRZ ;  /* 0x0000000000467805 */ /* 0x000fc6000001ff00 */
[----:B------:R2:W-:Y:S02]  /*3760*/  STSM.16.M88.4 [R35], R40 ;  /* 0x0000002823007844 */ /* 0x0005e40000000200 */
[----:B------:R4:W5:Y:S01]  /*3770*/  MUFU.EX2 R28, R75 ;  /* 0x0000004b001c7308 */ /* 0x0009620000000800 */
[C---:B---3--:R-:W-:Y:S01]  /*3780*/  FADD R3, R61.reuse, R10 ;  /* 0x0000000a3d037221 */ /* 0x048fe20000000000 */
[----:B------:R-:W-:-:S06]  /*3790*/  F2FP.BF16.F32.PACK_AB R60, R61, R60 ;  /* 0x0000003c3d3c723e */ /* 0x000fcc00000010ff */
[----:B------:R-:W3:Y:S01]  /*37a0*/  MUFU.EX2 R78, R78 ;  /* 0x0000004e004e7308 */ /* 0x000ee20000000800 */
[----:B-1----:R-:W-:Y:S01]  /*37b0*/  FADD R5, R69, R16 ;  /* 0x0000001045057221 */ /* 0x002fe20000000000 */
[----:B----4-:R-:W-:Y:S01]  /*37c0*/  CS2R R74, SRZ ;  /* 0x00000000004a7805 */ /* 0x010fe2000001ff00 */
[----:B--2---:R-:W-:Y:S01]  /*37d0*/  IMAD.MOV.U32 R35, RZ, RZ, RZ ;  /* 0x000000ffff237224 */ /* 0x004fe200078e00ff */
[----:B------:R-:W-:-:S04]  /*37e0*/  CS2R R40, SRZ ;  /* 0x0000000000287805 */ /* 0x000fc8000001ff00 */
[----:B------:R-:W1:Y:S01]  /*37f0*/  MUFU.EX2 R79, R79 ;  /* 0x0000004f004f7308 */ /* 0x000e620000000800 */
[C---:B-----5:R-:W-:Y:S01]  /*3800*/  F2FP.BF16.F32.PACK_AB R53, R28.reuse, R69 ;  /* 0x000000451c35723e */ /* 0x060fe200000010ff */
[----:B------:R-:W-:Y:S01]  /*3810*/  FADD R5, R28, R5 ;  /* 0x000000051c057221 */ /* 0x000fe20000000000 */
[----:B------:R-:W-:Y:S02]  /*3820*/  CS2R R28, SRZ ;  /* 0x00000000001c7805 */ /* 0x000fe4000001ff00 */
[----:B------:R-:W-:Y:S01]  /*3830*/  MOV R42, RZ ;  /* 0x000000ff002a7202 */ /* 0x000fe20000000f00 */
[----:B------:R-:W-:Y:S01]  /*3840*/  IMAD.MOV.U32 R43, RZ, RZ, RZ ;  /* 0x000000ffff2b7224 */ /* 0x000fe200078e00ff */
[----:B------:R-:W-:Y:S01]  /*3850*/  CS2R R68, SRZ ;  /* 0x0000000000447805 */ /* 0x000fe2000001ff00 */
[----:B------:R-:W-:Y:S01]  /*3860*/  MUFU.EX2 R64, R64 ;  /* 0x0000004000407308 */ /* 0x000fe20000000800 */
[----:B---3--:R-:W-:-:S07]  /*3870*/  FADD R12, R78, R5 ;  /* 0x000000054e0c7221 */ /* 0x008fce0000000000 */
[----:B------:R-:W2:Y:S01]  /*3880*/  MUFU.EX2 R65, R65 ;  /* 0x0000004100417308 */ /* 0x000ea20000000800 */
[C---:B-1----:R-:W-:Y:S01]  /*3890*/  F2FP.BF16.F32.PACK_AB R55, R79.reuse, R78 ;  /* 0x0000004e4f37723e */ /* 0x042fe200000010ff */
[----:B------:R-:W-:Y:S01]  /*38a0*/  FADD R5, R79, R12 ;  /* 0x0000000c4f057221 */ /* 0x000fe20000000000 */
[----:B------:R-:W-:-:S03]  /*38b0*/  CS2R R78, SRZ ;  /* 0x00000000004e7805 */ /* 0x000fc6000001ff00 */
[----:B------:R1:W-:Y:S02]  /*38c0*/  STSM.16.M88.4 [R90], R52 ;  /* 0x000000345a007844 */ /* 0x0003e40000000200 */
[----:B------:R-:W3:Y:S08]  /*38d0*/  MUFU.EX2 R82, R82 ;  /* 0x0000005200527308 */ /* 0x000ef00000000800 */
[----:B------:R-:W4:Y:S01]  /*38e0*/  MUFU.EX2 R83, R83 ;  /* 0x0000005300537308 */ /* 0x000f220000000800 */
[----:B--2---:R-:W-:Y:S01]  /*38f0*/  F2FP.BF16.F32.PACK_AB R62, R65, R64 ;  /* 0x00000040413e723e */ /* 0x004fe200000010ff */
[----:B------:R-:W-:Y:S01]  /*3900*/  FADD R64, R64, R3 ;  /* 0x0000000340407221 */ /* 0x000fe20000000000 */
[----:B-1----:R-:W-:-:S02]  /*3910*/  CS2R R52, SRZ ;  /* 0x0000000000347805 */ /* 0x002fc4000001ff00 */
[----:B------:R-:W-:-:S03]  /*3920*/  CS2R R54, SRZ ;  /* 0x0000000000367805 */ /* 0x000fc6000001ff00 */
[----:B------:R-:W-:Y:S01]  /*3930*/  MUFU.EX2 R86, R86 ;  /* 0x0000005600567308 */ /* 0x000fe20000000800 */
[----:B---3--:R-:W-:Y:S01]  /*3940*/  FADD R10, R82, R5 ;  /* 0x00000005520a7221 */ /* 0x008fe20000000000 */
[----:B------:R-:W-:-:S06]  /*3950*/  CS2R R90, SRZ ;  /* 0x00000000005a7805 */ /* 0x000fcc000001ff00 */
[----:B------:R-:W1:Y:S01]  /*3960*/  MUFU.EX2 R87, R87 ;  /* 0x0000005700577308 */ /* 0x000e620000000800 */
[C---:B----4-:R-:W-:Y:S01]  /*3970*/  F2FP.BF16.F32.PACK_AB R61, R83.reuse, R82 ;  /* 0x00000052533d723e */ /* 0x050fe200000010ff */
[----:B------:R-:W-:Y:S01]  /*3980*/  FADD R5, R83, R10 ;  /* 0x0000000a53057221 */ /* 0x000fe20000000000 */
[----:B------:R-:W-:Y:S02]  /*3990*/  MOV R10, RZ ;  /* 0x000000ff000a7202 */ /* 0x000fe40000000f00 */
[----:B------:R-:W-:Y:S02]  /*39a0*/  CS2R R82, SRZ ;  /* 0x0000000000527805 */ /* 0x000fe4000001ff00 */
[----:B-1----:R-:W-:Y:S01]  /*39b0*/  F2FP.BF16.F32.PACK_AB R63, R87, R86 ;  /* 0x00000056573f723e */ /* 0x002fe200000010ff */
[----:B------:R-:W-:Y:S01]  /*39c0*/  FADD R86, R86, R5 ;  /* 0x0000000556567221 */ /* 0x000fe20000000000 */
[----:B------:R-:W-:Y:S01]  /*39d0*/  FADD R5, R65, R64 ;  /* 0x0000004041057221 */ /* 0x000fe20000000000 */
[----:B------:R-:W-:-:S02]  /*39e0*/  CS2R R64, SRZ ;  /* 0x0000000000407805 */ /* 0x000fc4000001ff00 */
[----:B------:R1:W-:Y:S01]  /*39f0*/  STSM.16.M88.4 [R46], R60 ;  /* 0x0000003c2e007844 */ /* 0x0003e20000000200 */
[----:B------:R-:W-:Y:S01]  /*3a00*/  FADD R3, R87, R86 ;  /* 0x0000005657037221 */ /* 0x000fe20000000000 */
[----:B------:R-:W-:Y:S01]  /*3a10*/  CS2R R86, SRZ ;  /* 0x0000000000567805 */ /* 0x000fe2000001ff00 */
[----:B------:R2:W-:Y:S06]  /*3a20*/  MEMBAR.ALL.CTA ;  /* 0x0000000000007992 */ /* 0x0005ec0000008000 */
[----:B--2---:R-:W2:Y:S01]  /*3a30*/  FENCE.VIEW.ASYNC.S ;  /* 0x00000000000073c6 */ /* 0x004ea20000000000 */
[----:B-1----:R-:W-:-:S02]  /*3a40*/  MOV R46, RZ ;  /* 0x000000ff002e7202 */ /* 0x002fc40000000f00 */
[----:B------:R-:W-:Y:S02]  /*3a50*/  CS2R R60, SRZ ;  /* 0x00000000003c7805 */ /* 0x000fe4000001ff00 */
[----:B------:R-:W-:Y:S01]  /*3a60*/  CS2R R62, SRZ ;  /* 0x00000000003e7805 */ /* 0x000fe2000001ff00 */
[----:B--2---:R-:W-:Y:S01]  /*3a70*/  NOP ;  /* 0x0000000000007918 */ /* 0x004fe20000000000 */
[----:B------:R-:W-:Y:S05]  /*3a80*/  @!P2 BRA `(.L_x_13) ;  /* 0x00000024006ca947 */ /* 0x000fea0003800000 */
[----:B------:R-:W-:Y:S01]  /*3a90*/  MOV R12, R4 ;  /* 0x00000004000c7202 */ /* 0x000fe20000000f00 */
[----:B------:R-:W-:Y:S01]  /*3aa0*/  IMAD.MOV.U32 R13, RZ, RZ, R2 ;  /* 0x000000ffff0d7224 */ /* 0x000fe200078e0002 */
[----:B------:R-:W-:Y:S01]  /*3ab0*/  MOV R11, 0x3f800000 ;  /* 0x3f800000000b7802 */ /* 0x000fe20000000f00 */
[----:B------:R-:W-:Y:S01]  /*3ac0*/  IMAD.MOV.U32 R16, RZ, RZ, RZ ;  /* 0x000000ffff107224 */ /* 0x000fe200078e00ff */
[----:B------:R-:W-:Y:S01]  /*3ad0*/  MOV R24, RZ ;  /* 0x000000ff00187202 */ /* 0x000fe20000000f00 */
[----:B------:R-:W-:Y:S02]  /*3ae0*/  UIADD3 UR9, -UR7, URZ, URZ ;  /* 0x0000003f07097290 */ /* 0x000fe4000fffe13f */
[----:B------:R-:W-:Y:S01]  /*3af0*/  UPLOP3.LUT UP0, UPT, UPT, UPT, UPT, 0x40, 0x0 ;  /* 0x000000000000789c */ /* 0x000fe20003f0e870 */
[----:B------:R-:W-:-:S10]  /*3b00*/  ULDC UR8, c[0x0][0x480] ;  /* 0x0001200000087ab9 */ /* 0x000fd40000000800 */
.L_x_18:
[----:B------:R-:W1:Y:S01]  /*3b10*/  S2UR UR5, SR_CgaCtaId ;  /* 0x00000000000579c3 */ /* 0x000e620000008800 */
[----:B------:R-:W-:Y:S01]  /*3b20*/  UMOV UR4, 0x400 ;  /* 0x0000040000047882 */ /* 0x000fe20000000000 */
[----:B------:R-:W-:-:S05]  /*3b30*/  LOP3.LUT R10, R16, 0x1, RZ, 0x3c, !PT ;  /* 0x00000001100a7812 */ /* 0x000fca00078e3cff */
[----:B------:R-:W-:Y:S01]  /*3b40*/  IMAD.U32 R2, R10, -0x80000000, RZ ;  /* 0x800000000a027824 */ /* 0x000fe200078e00ff */
[----:B-1----:R-:W-:-:S04]  /*3b50*/  ULEA UR4, UR5, UR4, 0x18 ;  /* 0x0000000405047291 */ /* 0x002fc8000f8ec03f */
[----:B------:R-:W-:Y:S02]  /*3b60*/  ULEA UR5, UR6, UR4, 0xd ;  /* 0x0000000406057291 */ /* 0x000fe4000f8e683f */
[----:B------:R-:W-:Y:S02]  /*3b70*/  UIADD3 UR10, UR4, 0x18400, URZ ;  /* 0x00018400040a7890 */ /* 0x000fe4000fffe03f */
[----:B------:R-:W-:Y:S01]  /*3b80*/  UIADD3 UR11, UR5, 0xc400, URZ ;  /* 0x0000c400050b7890 */ /* 0x000fe2000fffe03f */
[----:B------:R-:W1:Y:S01]  /*3b90*/  SYNCS.PHASECHK.TRANS64.TRYWAIT P1, [UR4+0x10], R2 ;  /* 0x00001002ff0075a7 */ /* 0x000e620008020144 */
[----:B------:R-:W-:Y:S02]  /*3ba0*/  USHF.R.U32.HI UR10, URZ, 0x4, UR10 ;  /* 0x000000043f0a7899 */ /* 0x000fe4000801160a */
[----:B------:R-:W-:Y:S02]  /*3bb0*/  USHF.R.U32.HI UR11, URZ, 0x4, UR11 ;  /* 0x000000043f0b7899 */ /* 0x000fe4000801160b */
[----:B------:R-:W-:-:S02]  /*3bc0*/  ULOP3.LUT UR10, UR10, 0x3fc0, URZ, 0xc0, !UPT ;  /* 0x00003fc00a0a7892 */ /* 0x000fc4000f8ec03f */
[----:B------:R-:W-:Y:S02]  /*3bd0*/  ULOP3.LUT UR11, UR11, 0x3fc0, URZ, 0xc0, !UPT ;  /* 0x00003fc00b0b7892 */ /* 0x000fe4000f8ec03f */
[----:B------:R-:W-:Y:S02]  /*3be0*/  ULOP3.LUT UR12, UR10, 0x10000, URZ, 0xfc, !UPT ;  /* 0x000100000a0c7892 */ /* 0x000fe4000f8efc3f */
[----:B------:R-:W-:Y:S01]  /*3bf0*/  ULOP3.LUT UR10, UR11, 0x10000, URZ, 0xfc, !UPT ;  /* 0x000100000b0a7892 */ /* 0x000fe2000f8efc3f */
[----:B-1----:R-:W-:Y:S11]  /*3c00*/  @P1 BRA `(.L_x_14) ;  /* 0x00000000000c1947 */ /* 0x002ff60003800000 */
[----:B------:R-:W-:-:S04]  /*3c10*/  SHF.L.U32 R14, R10, 0x1f, RZ ;  /* 0x0000001f0a0e7819 */ /* 0x000fc800000006ff */
[----:B------:R-:W1:Y:S02]  /*3c20*/  SYNCS.PHASECHK.TRANS64.TRYWAIT P1, [UR4+0x10], R14 ;  /* 0x0000100eff0075a7 */ /* 0x000e640008020144 */
[----:B-1----:R-:W-:Y:S05]  /*3c30*/  @!P1 BRA `(.L_x_15) ;  /* 0x0000004000e49947 */ /* 0x002fea0003800000 */
.L_x_14:
[----:B------:R-:W-:Y:S01]  /*3c40*/  WARPGROUP.ARRIVE ;  /* 0x00000000000079c5 */ /* 0x000fe20000000000 */
[----:B------:R-:W-:Y:S01]  /*3c50*/  UMOV UR18, UR12 ;  /* 0x0000000c00127c82 */ /* 0x000fe20008000000 */
[----:B------:R-:W-:Y:S01]  /*3c60*/  UMOV UR19, 0x40000040 ;  /* 0x4000004000137882 */ /* 0x000fe20000000000 */
[----:B------:R-:W-:Y:S01]  /*3c70*/  UMOV UR16, UR10 ;  /* 0x0000000a00107c82 */ /* 0x000fe20008000000 */
[----:B------:R-:W-:Y:S01]  /*3c80*/  UMOV UR17, 0x40000040 ;  /* 0x4000004000117882 */ /* 0x000fe20000000000 */
[----:B------:R-:W-:Y:S01]  /*3c90*/  UIADD3 UR14, UR12, 0x806, URZ ;  /* 0x000008060c0e7890 */ /* 0x000fe2000fffe03f */
[----:B------:R-:W-:Y:S01]  /*3ca0*/  HGMMA.64x128x16.F32.BF16 R120, gdesc[UR16], RZ, !UPT ;  /* 0x01e00000107879f0 */ /* 0x000fe2000c7018ff */
[----:B------:R-:W-:Y:S01]  /*3cb0*/  ULOP3.LUT UR18, UR12, 0x2, URZ, 0xfc, !UPT ;  /* 0x000000020c127892 */ /* 0x000fe2000f8efc3f */
[----:B------:R-:W-:Y:S01]  /*3cc0*/  IMAD.U32 R14, R16, -0x80000000, RZ ;  /* 0x80000000100e7824 */ /* 0x000fe200078e00ff */
[----:B------:R-:W-:Y:S01]  /*3cd0*/  ULOP3.LUT UR16, UR10, 0x2, URZ, 0xfc, !UPT ;  /* 0x000000020a107892 */ /* 0x000fe2000f8efc3f */
[-C--:B------:R-:W-:Y:S01]  /*3ce0*/  FMUL R117, R117, R11.reuse ;  /* 0x0000000b75757220 */ /* 0x080fe20000400000 */
[----:B------:R-:W-:Y:S01]  /*3cf0*/  UMOV UR19, 0x40000040 ;  /* 0x4000004000137882 */ /* 0x000fe20000000000 */
[----:B------:R-:W-:Y:S01]  /*3d00*/  UMOV UR17, 0x40000040 ;  /* 0x4000004000117882 */ /* 0x000fe20000000000 */
[----:B------:R-:W-:Y:S01]  /*3d10*/  UMOV UR15, 0x40000040 ;  /* 0x40000040000f7882 */ /* 0x000fe20000000000 */
[----:B------:R-:W-:Y:S01]  /*3d20*/  UMOV UR13, 0x40000040 ;  /* 0x40000040000d7882 */ /* 0x000fe20000000000 */
[-C--:B------:R-:W-:Y:S01]  /*3d30*/  FMUL R116, R116, R11.reuse ;  /* 0x0000000b74747220 */ /* 0x080fe20000400000 */
        /* <DEDUP_REMOVED lines=45> */
[----:B------:R-:W-:Y:S01]  /*4010*/  FMUL R24, R24, R11 ;  /* 0x0000000b18187220 */ /* 0x000fe20000400000 */
        /* <DEDUP_REMOVED lines=48> */
[----:B------:R-:W-:Y:S01]  /*4320*/  HGMMA.64x128x16.F32.BF16 R120, gdesc[UR16], R120 ;  /* 0x01e00000107879f0 */ /* 0x000fe20008701878 */
[----:B------:R-:W-:-:S02]  /*4330*/  ULOP3.LUT UR18, UR12, 0x4, URZ, 0xfc, !UPT ;  /* 0x000000040c127892 */ /* 0x000fc4000f8efc3f */
        /* <DEDUP_REMOVED lines=43> */
[----:B------:R-:W-:-:S06]  /*45f0*/  UIADD3 UR12, UR10, 0x806, URZ ;  /* 0x000008060a0c7890 */ /* 0x000fcc000fffe03f */
[----:B------:R-:W-:-:S12]  /*4600*/  HGMMA.64x128x16.F32.BF16 R120, gdesc[UR16], R120 ;  /* 0x01e00000107879f0 */ /* 0x000fd80008701878 */
[----:B------:R-:W-:Y:S01]  /*4610*/  HGMMA.64x128x16.F32.BF16 R120, gdesc[UR12], R120, gsb0 ;  /* 0x01e000000c7879f0 */ /* 0x000fe20008001878 */
[----:B------:R-:W2:Y:S02]  /*4620*/  SYNCS.PHASECHK.TRANS64.TRYWAIT P1, [UR4+0x20], R14 ;  /* 0x0000200eff0075a7 */ /* 0x000ea40008020144 */
[----:B--2---:R-:W-:Y:S05]  /*4630*/  @P1 BRA `(.L_x_16) ;  /* 0x0000000000081947 */ /* 0x004fea0003800000 */
[----:B------:R-:W2:Y:S02]  /*4640*/  SYNCS.PHASECHK.TRANS64.TRYWAIT P1, [UR4+0x20], R14 ;  /* 0x0000200eff0075a7 */ /* 0x000ea40008020144 */
[----:B--2---:R-:W-:Y:S05]  /*4650*/  @!P1 BRA `(.L_x_17) ;  /* 0x0000003800789947 */ /* 0x004fea0003800000 */
.L_x_16:
[----:B------:R-:W-:Y:S01]  /*4660*/  UIADD3 UR10, UR5, 0x24400, URZ ;  /* 0x00024400050a7890 */ /* 0x000fe2000fffe03f */
[----:B------:R-:W-:Y:S01]  /*4670*/  WARPGROUP.ARRIVE ;  /* 0x00000000000079c5 */ /* 0x000fe20000000000 */
[----:B------:R-:W-:Y:S01]  /*4680*/  UIADD3 UR12, UR4, 0x400, URZ ;  /* 0x00000400040c7890 */ /* 0x000fe2000fffe03f */
[C---:B------:R-:W-:Y:S01]  /*4690*/  VIADD R18, R7.reuse, 0x24440 ;  /* 0x0002444007127836 */ /* 0x040fe20000000000 */
[----:B------:R-:W-:Y:S01]  /*46a0*/  USHF.R.U32.HI UR11, URZ, 0x4, UR10 ;  /* 0x000000043f0b7899 */ /* 0x000fe2000801160a */
[----:B------:R-:W-:Y:S01]  /*46b0*/  IADD3 R186, R7, 0x24460, RZ ;  /* 0x0002446007ba7810 */ /* 0x000fe20007ffe0ff */
[----:B------:R-:W-:Y:S02]  /*46c0*/  USHF.R.U32.HI UR10, URZ, 0x4, UR12 ;  /* 0x000000043f0a7899 */ /* 0x000fe4000801160c */
[----:B------:R-:W-:Y:S01]  /*46d0*/  ULOP3.LUT UR11, UR11, 0x3fc0, URZ, 0xc0, !UPT ;  /* 0x00003fc00b0b7892 */ /* 0x000fe2000f8ec03f */
[----:B------:R-:W-:Y:S01]  /*46e0*/  SHF.R.U32.HI R19, RZ, 0x3, R18 ;  /* 0x00000003ff137819 */ /* 0x000fe20000011612 */
[----:B------:R-:W-:Y:S01]  /*46f0*/  ULOP3.LUT UR10, UR10, 0x3fc0, URZ, 0xc0, !UPT ;  /* 0x00003fc00a0a7892 */ /* 0x000fe2000f8ec03f */
[----:B------:R-:W-:Y:S01]  /*4700*/  SHF.R.U32.HI R187, RZ, 0x3, R186 ;  /* 0x00000003ffbb7819 */ /* 0x000fe200000116ba */
[----:B------:R-:W-:Y:S01]  /*4710*/  ULOP3.LUT UR11, UR11, 0x10000, URZ, 0xfc, !UPT ;  /* 0x000100000b0b7892 */ /* 0x000fe2000f8efc3f */
[----:B------:R-:W-:Y:S01]  /*4720*/  LOP3.LUT R18, R18, 0x70, R19, 0x78, !PT ;  /* 0x0000007012127812 */ /* 0x000fe200078e7813 */
[----:B------:R-:W-:Y:S01]  /*4730*/  ULOP3.LUT UR10, UR10, 0x4000000, URZ, 0xfc, !UPT ;  /* 0x040000000a0a7892 */ /* 0x000fe2000f8efc3f */
[----:B------:R-:W-:Y:S01]  /*4740*/  IMAD.MOV.U32 R19, RZ, RZ, RZ ;  /* 0x000000ffff137224 */ /* 0x000fe200078e00ff */
[----:B------:R-:W-:Y:S01]  /*4750*/  UMOV UR13, 0x40000040 ;  /* 0x40000040000d7882 */ /* 0x000fe20000000000 */
[----:B------:R-:W-:Y:S01]  /*4760*/  UMOV UR15, 0x40000040 ;  /* 0x40000040000f7882 */ /* 0x000fe20000000000 */
[----:B------:R-:W-:Y:S01]  /*4770*/  IADD3 R188, P3, R18, 0x4000, RZ ;  /* 0x0000400012bc7810 */ /* 0x000fe20007f7e0ff */
[----:B------:R-:W-:Y:S01]  /*4780*/  UMOV UR12, UR11 ;  /* 0x0000000b000c7c82 */ /* 0x000fe20008000000 */
[----:B------:R-:W-:Y:S01]  /*4790*/  MOV R22, R18 ;  /* 0x0000001200167202 */ /* 0x000fe20000000f00 */
[----:B------:R-:W-:Y:S01]  /*47a0*/  UMOV UR14, UR10 ;  /* 0x0000000a000e7c82 */ /* 0x000fe20008000000 */
[----:B------:R-:W-:Y:S01]  /*47b0*/  LOP3.LUT R186, R186, 0x70, R187, 0x78, !PT ;  /* 0x00000070baba7812 */ /* 0x000fe200078e78bb */
[----:B------:R-:W-:Y:S01]  /*47c0*/  HGMMA.64x192x16.F32.BF16 R24, gdesc[UR12].tnspB, R24, UP0 ;  /* 0x42e000000c1879f0 */ /* 0x000fe2000bf01818 */
[----:B------:R-:W-:Y:S01]  /*47d0*/  UIADD3 UR14, UR10, 0x80, URZ ;  /* 0x000000800a0e7890 */ /* 0x000fe2000fffe03f */
[----:B------:R-:W-:Y:S01]  /*47e0*/  IMAD.MOV.U32 R187, RZ, RZ, RZ ;  /* 0x000000ffffbb7224 */ /* 0x000fe200078e00ff */
[----:B------:R-:W-:Y:S01]  /*47f0*/  ULOP3.LUT UR12, UR11, 0x2, URZ, 0xfc, !UPT ;  /* 0x000000020b0c7892 */ /* 0x000fe2000f8efc3f */
[----:B------:R-:W-:Y:S01]  /*4800*/  IMAD.X R189, RZ, RZ, RZ, P3 ;  /* 0x000000ffffbd7224 */ /* 0x000fe200018e06ff */
[----:B------:R-:W-:Y:S01]  /*4810*/  UMOV UR15, 0x40000040 ;  /* 0x40000040000f7882 */ /* 0x000fe20000000000 */
[----:B------:R-:W-:Y:S01]  /*4820*/  UMOV UR13, 0x40000040 ;  /* 0x40000040000d7882 */ /* 0x000fe20000000000 */
[----:B------:R-:W-:-:S02]  /*4830*/  UIADD3 UR9, UR9, 0x1, URZ ;  /* 0x0000000109097890 */ /* 0x000fc4000fffe03f */
[----:B------:R-:W-:Y:S01]  /*4840*/  MOV R19, R188 ;  /* 0x000000bc00137202 */ /* 0x000fe20000000f00 */
[----:B------:R-:W-:-:S10]  /*4850*/  UPLOP3.LUT UP0, UPT, UPT, UPT, UPT, 0x80, 0x0 ;  /* 0x000000000000789c */ /* 0x000fd40003f0f070 */
[----:B------:R-:W-:Y:S01]  /*4860*/  HGMMA.64x192x16.F32.BF16 R24, gdesc[UR12].tnspB, R24 ;  /* 0x42e000000c1879f0 */ /* 0x000fe20008701818 */
[----:B------:R-:W-:Y:S02]  /*4870*/  UIADD3 UR14, UR10, 0x100, URZ ;  /* 0x000001000a0e7890 */ /* 0x000fe4000fffe03f */
[----:B------:R-:W-:Y:S01]  /*4880*/  ULOP3.LUT UR12, UR11, 0x4, URZ, 0xfc, !UPT ;  /* 0x000000040b0c7892 */ /* 0x000fe2000f8efc3f */
[----:B------:R-:W-:Y:S01]  /*4890*/  UMOV UR15, 0x40000040 ;  /* 0x40000040000f7882 */ /* 0x000fe20000000000 */
[----:B------:R-:W-:-:S15]  /*48a0*/  UMOV UR13, 0x40000040 ;  /* 0x40000040000d7882 */ /* 0x000fde0000000000 */
[----:B------:R-:W-:Y:S01]  /*48b0*/  HGMMA.64x192x16.F32.BF16 R24, gdesc[UR12].tnspB, R24 ;  /* 0x42e000000c1879f0 */ /* 0x000fe20008701818 */
[----:B------:R-:W-:Y:S02]  /*48c0*/  UIADD3 UR14, UR10, 0x180, URZ ;  /* 0x000001800a0e7890 */ /* 0x000fe4000fffe03f */
[----:B------:R-:W-:Y:S01]  /*48d0*/  ULOP3.LUT UR12, UR11, 0x6, URZ, 0xfc, !UPT ;  /* 0x000000060b0c7892 */ /* 0x000fe2000f8efc3f */
[----:B------:R-:W-:Y:S01]  /*48e0*/  UMOV UR15, 0x40000040 ;  /* 0x40000040000f7882 */ /* 0x000fe20000000000 */
[----:B------:R-:W-:-:S15]  /*48f0*/  UMOV UR13, 0x40000040 ;  /* 0x40000040000d7882 */ /* 0x000fde0000000000 */
[----:B------:R-:W-:Y:S01]  /*4900*/  HGMMA.64x192x16.F32.BF16 R24, gdesc[UR12].tnspB, R24 ;  /* 0x42e000000c1879f0 */ /* 0x000fe20008701818 */
[----:B------:R-:W-:Y:S02]  /*4910*/  UIADD3 UR14, UR10, 0x200, URZ ;  /* 0x000002000a0e7890 */ /* 0x000fe4000fffe03f */
[----:B------:R-:W-:Y:S01]  /*4920*/  UIADD3 UR12, UR11, 0x400, URZ ;  /* 0x000004000b0c7890 */ /* 0x000fe2000fffe03f */
        /* <DEDUP_REMOVED lines=17> */
[----:B------:R-:W-:Y:S03]  /*4a40*/  HGMMA.64x192x16.F32.BF16 R24, gdesc[UR12].tnspB, R24, gsb0 ;  /* 0x42e000000c1879f0 */ /* 0x000fe60008001818 */
[----:B------:R-:W-:Y:S02]  /*4a50*/  WARPGROUP.DEPBAR.LE gsb0, 0x1 ;  /* 0x00008000000079c5 */ /* 0x000fe40000010100 */
[----:B-1----:R-:W-:Y:S02]  /*4a60*/  FMNMX R9, R120, R128, !PT ;  /* 0x0000008078097209 */ /* 0x002fe40007800000 */
        /* <DEDUP_REMOVED lines=61> */
[----:B------:R-:W-:-:S03]  /*4e40*/  FMNMX R11, R11, R16, !PT ;  /* 0x000000100b0b7209 */ /* 0x000fc60007800000 */
[----:B------:R-:W1:Y:S01]  /*4e50*/  SHFL.BFLY PT, R2, R9, 0x2, 0x1f ;  /* 0x0c401f0009027f89 */ /* 0x000e6200000e0000 */
[----:B------:R-:W-:-:S05]  /*4e60*/  FMNMX R15, R11, R12, !PT ;  /* 0x0000000c0b0f7209 */ /* 0x000fca0007800000 */
[----:B------:R-:W2:Y:S01]  /*4e70*/  SHFL.BFLY PT, R4, R15, 0x2, 0x1f ;  /* 0x0c401f000f047f89 */ /* 0x000ea200000e0000 */
[----:B-1----:R-:W-:-:S05]  /*4e80*/  FMNMX R11, R9, R2, !PT ;  /* 0x00000002090b7209 */ /* 0x002fca0007800000 */
[----:B------:R-:W1:Y:S01]  /*4e90*/  SHFL.BFLY PT, R2, R11, 0x1, 0x1f ;  /* 0x0c201f000b027f89 */ /* 0x000e6200000e0000 */
[----:B--2---:R-:W-:-:S05]  /*4ea0*/  FMNMX R16, R15, R4, !PT ;  /* 0x000000040f107209 */ /* 0x004fca0007800000 */
[----:B------:R-:W2:Y:S01]  /*4eb0*/  SHFL.BFLY PT, R17, R16, 0x1, 0x1f ;  /* 0x0c201f0010117f89 */ /* 0x000ea200000e0000 */
[----:B-1----:R-:W-:-:S04]  /*4ec0*/  FMNMX R2, R11, R2, !PT ;  /* 0x000000020b027209 */ /* 0x002fc80007800000 */
[----:B------:R-:W-:Y:S02]  /*4ed0*/  FSETP.NEU.AND P1, PT, R2, -INF , PT ;  /* 0xff8000000200780b */ /* 0x000fe40003f2d000 */
[----:B--2---:R-:W-:Y:S02]  /*4ee0*/  FMNMX R4, R16, R17, !PT ;  /* 0x0000001110047209 */ /* 0x004fe40007800000 */
[----:B------:R-:W-:Y:S02]  /*4ef0*/  FSEL R14, R2, RZ, P1 ;  /* 0x000000ff020e7208 */ /* 0x000fe40000800000 */
[----:B------:R-:W-:Y:S02]  /*4f00*/  FSETP.NEU.AND P2, PT, R4, -INF , PT ;  /* 0xff8000000400780b */ /* 0x000fe40003f4d000 */
[----:B------:R-:W-:Y:S01]  /*4f10*/  MOV R16, R186 ;  /* 0x000000ba00107202 */ /* 0x000fe20000000f00 */
[----:B------:R-:W-:Y:S01]  /*4f20*/  FADD R9, -R14, R13 ;  /* 0x0000000d0e097221 */ /* 0x000fe20000000100 */
[----:B------:R-:W-:Y:S01]  /*4f30*/  FSEL R23, R4, RZ, P2 ;  /* 0x000000ff04177208 */ /* 0x000fe20001000000 */
[----:B------:R-:W-:-:S02]  /*4f40*/  FMUL R14, R14, UR8 ;  /* 0x000000080e0e7c20 */ /* 0x000fc40008400000 */
[----:B------:R-:W-:Y:S02]  /*4f50*/  FMUL R13, R9, UR8 ;  /* 0x00000008090d7c20 */ /* 0x000fe40008400000 */
[C---:B------:R-:W-:Y:S01]  /*4f60*/  FADD R9, -R23.reuse, R12 ;  /* 0x0000000c17097221 */ /* 0x040fe20000000100 */
[----:B------:R-:W-:Y:S01]  /*4f70*/  FMUL R23, R23, UR8 ;  /* 0x0000000817177c20 */ /* 0x000fe20008400000 */
[----:B------:R-:W1:Y:S01]  /*4f80*/  S2R R12, SR_TID.X ;  /* 0x00000000000c7919 */ /* 0x000e620000002100 */
[----:B------:R2:W-:Y:S01]  /*4f90*/  MUFU.EX2 R11, R13 ;  /* 0x0000000d000b7308 */ /* 0x0005e20000000800 */
[--C-:B------:R-:W-:Y:S01]  /*4fa0*/  FFMA R120, R120, UR8, -R14.reuse ;  /* 0x0000000878787c23 */ /* 0x100fe2000800080e */
[--C-:B------:R-:W-:Y:S01]  /*4fb0*/  FFMA R121, R121, UR8, -R14.reuse ;  /* 0x0000000879797c23 */ /* 0x100fe2000800080e */
[--C-:B------:R-:W-:Y:S01]  /*4fc0*/  FFMA R124, R124, UR8, -R14.reuse ;  /* 0x000000087c7c7c23 */ /* 0x100fe2000800080e */
[--C-:B------:R-:W-:Y:S01]  /*4fd0*/  FFMA R125, R125, UR8, -R14.reuse ;  /* 0x000000087d7d7c23 */ /* 0x100fe2000800080e */
[--C-:B------:R-:W-:Y:S01]  /*4fe0*/  FFMA R128, R128, UR8, -R14.reuse ;  /* 0x0000000880807c23 */ /* 0x100fe2000800080e */
[--C-:B------:R-:W-:Y:S01]  /*4ff0*/  FFMA R129, R129, UR8, -R14.reuse ;  /* 0x0000000881817c23 */ /* 0x100fe2000800080e */
[--C-:B------:R-:W-:Y:S01]  /*5000*/  FFMA R132, R132, UR8, -R14.reuse ;  /* 0x0000000884847c23 */ /* 0x100fe2000800080e */
[----:B------:R-:W-:Y:S01]  /*5010*/  FFMA R133, R133, UR8, -R14 ;  /* 0x0000000885857c23 */ /* 0x000fe2000800080e */
[----:B--2---:R-:W-:Y:S01]  /*5020*/  SHF.R.U32.HI R13, RZ, 0x3, R8 ;  /* 0x00000003ff0d7819 */ /* 0x004fe20000011608 */
[--C-:B------:R-:W-:Y:S01]  /*5030*/  FFMA R136, R136, UR8, -R14.reuse ;  /* 0x0000000888887c23 */ /* 0x100fe2000800080e */
        /* <DEDUP_REMOVED lines=23> */
[----:B------:R-:W-:Y:S01]  /*51b0*/  FMUL R9, R9, UR8 ;  /* 0x0000000809097c20 */ /* 0x000fe20008400000 */
[--C-:B------:R-:W-:Y:S01]  /*51c0*/  FFMA R122, R122, UR8, -R23.reuse ;  /* 0x000000087a7a7c23 */ /* 0x100fe20008000817 */
[----:B------:R-:W-:Y:S01]  /*51d0*/  IADD3 R14, R7, 0x24420, RZ ;  /* 0x00024420070e7810 */ /* 0x000fe20007ffe0ff */
[----:B------:R-:W-:Y:S01]  /*51e0*/  FFMA R123, R123, UR8, -R23 ;  /* 0x000000087b7b7c23 */ /* 0x000fe20008000817 */
[----:B-1----:R-:W-:Y:S01]  /*51f0*/  LOP3.LUT P1, RZ, R12, 0x1f, RZ, 0xc0, !PT ;  /* 0x0000001f0cff7812 */ /* 0x002fe2000782c0ff */
[----:B------:R-:W-:Y:S01]  /*5200*/  MUFU.EX2 R120, R120 ;  /* 0x0000007800787308 */ /* 0x000fe20000000800 */
[----:B------:R-:W-:Y:S01]  /*5210*/  LOP3.LUT R12, R8, 0x70, R13, 0x78, !PT ;  /* 0x00000070080c7812 */ /* 0x000fe200078e780d */
[----:B------:R-:W-:Y:S01]  /*5220*/  IMAD.MOV.U32 R13, RZ, RZ, RZ ;  /* 0x000000ffff0d7224 */ /* 0x000fe200078e00ff */
[----:B------:R-:W-:Y:S01]  /*5230*/  SHF.R.U32.HI R15, RZ, 0x3, R14 ;  /* 0x00000003ff0f7819 */ /* 0x000fe2000001160e */
[--C-:B------:R-:W-:Y:S01]  /*5240*/  FFMA R126, R126, UR8, -R23.reuse ;  /* 0x000000087e7e7c23 */ /* 0x100fe20008000817 */
[--C-:B------:R-:W-:Y:S01]  /*5250*/  FFMA R127, R127, UR8, -R23.reuse ;  /* 0x000000087f7f7c23 */ /* 0x100fe20008000817 */
[----:B------:R-:W-:Y:S01]  /*5260*/  FFMA R130, R130, UR8, -R23 ;  /* 0x0000000882827c23 */ /* 0x000fe20008000817 */
[----:B------:R-:W-:Y:S01]  /*5270*/  LOP3.LUT R14, R14, 0x70, R15, 0x78, !PT ;  /* 0x000000700e0e7812 */ /* 0x000fe200078e780f */
[----:B------:R-:W-:Y:S01]  /*5280*/  MUFU.EX2 R9, R9 ;  /* 0x0000000900097308 */ /* 0x000fe20000000800 */
[----:B------:R-:W-:Y:S01]  /*5290*/  MOV R184, R12 ;  /* 0x0000000c00b87202 */ /* 0x000fe20000000f00 */
[--C-:B------:R-:W-:Y:S01]  /*52a0*/  FFMA R131, R131, UR8, -R23.reuse ;  /* 0x0000000883837c23 */ /* 0x100fe20008000817 */
[----:B------:R-:W-:Y:S01]  /*52b0*/  MOV R15, RZ ;  /* 0x000000ff000f7202 */ /* 0x000fe20000000f00 */
[--C-:B------:R-:W-:Y:S01]  /*52c0*/  FFMA R134, R134, UR8, -R23.reuse ;  /* 0x0000000886867c23 */ /* 0x100fe20008000817 */
[----:B------:R-:W-:Y:S01]  /*52d0*/  IADD3 R12, P2, R12, 0x4000, RZ ;  /* 0x000040000c0c7810 */ /* 0x000fe20007f5e0ff */
[--C-:B------:R-:W-:Y:S01]  /*52e0*/  FFMA R135, R135, UR8, -R23.reuse ;  /* 0x0000000887877c23 */ /* 0x100fe20008000817 */
[----:B------:R-:W-:Y:S01]  /*52f0*/  MOV R21, R14 ;  /* 0x0000000e00157202 */ /* 0x000fe20000000f00 */
[----:B------:R-:W1:Y:S01]  /*5300*/  MUFU.EX2 R122, R122 ;  /* 0x0000007a007a7308 */ /* 0x000e620000000800 */
[----:B------:R-:W-:Y:S01]  /*5310*/  IADD3.X R13, RZ, RZ, RZ, P2, !PT ;  /* 0x000000ffff0d7210 */ /* 0x000fe200017fe4ff */
[--C-:B------:R-:W-:Y:S01]  /*5320*/  FFMA R138, R138, UR8, -R23.reuse ;  /* 0x000000088a8a7c23 */ /* 0x100fe20008000817 */
[----:B------:R-:W-:Y:S01]  /*5330*/  IADD3 R14, P2, R14, 0x4000, RZ ;  /* 0x000040000e0e7810 */ /* 0x000fe20007f5e0ff */
[----:B------:R-:W-:Y:S01]  /*5340*/  FFMA R139, R139, UR8, -R23 ;  /* 0x000000088b8b7c23 */ /* 0x000fe20008000817 */
[----:B------:R-:W-:Y:S01]  /*5350*/  MOV R18, R12 ;  /* 0x0000000c00127202 */ /* 0x000fe20000000f00 */
[----:B------:R-:W-:Y:S01]  /*5360*/  @!P1 IMAD.MOV.U32 R12, RZ, RZ, 0x1 ;  /* 0x00000001ff0c9424 */ /* 0x000fe200078e00ff */
[----:B------:R-:W-:Y:S01]  /*5370*/  IADD3.X R15, RZ, RZ, RZ, P2, !PT ;  /* 0x000000ffff0f7210 */ /* 0x000fe200017fe4ff */
[----:B------:R-:W2:Y:S01]  /*5380*/  MUFU.EX2 R121, R121 ;  /* 0x0000007900797308 */ /* 0x000ea20000000800 */
[----:B------:R-:W-:Y:S01]  /*5390*/  @!P1 MOV R13, 0x1 ;  /* 0x00000001000d9802 */ /* 0x000fe20000000f00 */
[----:B------:R3:W-:Y:S01]  /*53a0*/  @!P1 SYNCS.ARRIVE.TRANS64.ART0 RZ, [UR4+0x18], R12 ;  /* 0x0000180cffff99a7 */ /* 0x0007e20008500004 */
[----:B------:R-:W-:Y:S01]  /*53b0*/  MOV R17, R14 ;  /* 0x0000000e00117202 */ /* 0x000fe20000000f00 */
[----:B------:R-:W-:-:S02]  /*53c0*/  WARPGROUP.DEPBAR.LE gsb0, 0x0 ;  /* 0x00008000000079c5 */ /* 0x000fc40000010000 */
[--C-:B------:R-:W-:Y:S01]  /*53d0*/  FFMA R142, R142, UR8, -R23.reuse ;  /* 0x000000088e8e7c23 */ /* 0x100fe20008000817 */
[--C-:B------:R-:W-:Y:S01]  /*53e0*/  FFMA R143, R143, UR8, -R23.reuse ;  /* 0x000000088f8f7c23 */ /* 0x100fe20008000817 */
[----:B------:R-:W4:Y:S01]  /*53f0*/  MUFU.EX2 R123, R123 ;  /* 0x0000007b007b7308 */ /* 0x000f220000000800 */
[----:B-1----:R-:W-:Y:S01]  /*5400*/  FFMA R14, R9, R3, R122 ;  /* 0x00000003090e7223 */ /* 0x002fe2000000007a */
[----:B---3--:R-:W-:Y:S01]  /*5410*/  FFMA R12, R11, R5, R120 ;  /* 0x000000050b0c7223 */ /* 0x008fe20000000078 */
[----:B------:R1:W-:Y:S01]  /*5420*/  @!P1 SYNCS.ARRIVE.TRANS64.ART0 RZ, [UR4+0x28], R13 ;  /* 0x0000280dffff99a7 */ /* 0x0003e20008500004 */
[--C-:B------:R-:W-:Y:S01]  /*5430*/  FFMA R146, R146, UR8, -R23.reuse ;  /* 0x0000000892927c23 */ /* 0x100fe20008000817 */
[--C-:B------:R-:W-:Y:S01]  /*5440*/  FFMA R147, R147, UR8, -R23.reuse ;  /* 0x0000000893937c23 */ /* 0x100fe20008000817 */
[--C-:B------:R-:W-:Y:S01]  /*5450*/  FFMA R150, R150, UR8, -R23.reuse ;  /* 0x0000000896967c23 */ /* 0x100fe20008000817 */
[--C-:B------:R-:W-:Y:S01]  /*5460*/  FFMA R151, R151, UR8, -R23.reuse ;  /* 0x0000000897977c23 */ /* 0x100fe20008000817 */
[----:B------:R-:W3:Y:S01]  /*5470*/  MUFU.EX2 R124, R124 ;  /* 0x0000007c007c7308 */ /* 0x000ee20000000800 */
[C---:B--2---:R-:W-:Y:S01]  /*5480*/  FADD R3, R121.reuse, R12 ;  /* 0x0000000c79037221 */ /* 0x044fe20000000000 */
[----:B------:R-:W-:Y:S01]  /*5490*/  F2FP.BF16.F32.PACK_AB R12, R121, R120 ;  /* 0x00000078790c723e */ /* 0x000fe200000010ff */
[--C-:B------:R-:W-:Y:S01]  /*54a0*/  FFMA R154, R154, UR8, -R23.reuse ;  /* 0x000000089a9a7c23 */ /* 0x100fe20008000817 */
[--C-:B------:R-:W-:Y:S01]  /*54b0*/  FFMA R155, R155, UR8, -R23.reuse ;  /* 0x000000089b9b7c23 */ /* 0x100fe20008000817 */
[--C-:B------:R-:W-:Y:S01]  /*54c0*/  FFMA R158, R158, UR8, -R23.reuse ;  /* 0x000000089e9e7c23 */ /* 0x100fe20008000817 */
[--C-:B------:R-:W-:Y:S01]  /*54d0*/  FFMA R159, R159, UR8, -R23.reuse ;  /* 0x000000089f9f7c23 */ /* 0x100fe20008000817 */
[--C-:B------:R-:W-:Y:S01]  /*54e0*/  FFMA R162, R162, UR8, -R23.reuse ;  /* 0x00000008a2a27c23 */ /* 0x100fe20008000817 */
[----:B------:R-:W2:Y:S01]  /*54f0*/  MUFU.EX2 R126, R126 ;  /* 0x0000007e007e7308 */ /* 0x000ea20000000800 */
[C---:B----4-:R-:W-:Y:S01]  /*5500*/  FADD R5, R123.reuse, R14 ;  /* 0x0000000e7b057221 */ /* 0x050fe20000000000 */
[----:B-1----:R-:W-:Y:S01]  /*5510*/  F2FP.BF16.F32.PACK_AB R13, R123, R122 ;  /* 0x0000007a7b0d723e */ /* 0x002fe200000010ff */
[--C-:B------:R-:W-:Y:S01]  /*5520*/  FFMA R163, R163, UR8, -R23.reuse ;  /* 0x00000008a3a37c23 */ /* 0x100fe20008000817 */
[--C-:B------:R-:W-:Y:S01]  /*5530*/  FFMA R166, R166, UR8, -R23.reuse ;  /* 0x00000008a6a67c23 */ /* 0x100fe20008000817 */
[--C-:B------:R-:W-:Y:S01]  /*5540*/  FFMA R167, R167, UR8, -R23.reuse ;  /* 0x00000008a7a77c23 */ /* 0x100fe20008000817 */
[--C-:B------:R-:W-:Y:S01]  /*5550*/  FFMA R170, R170, UR8, -R23.reuse ;  /* 0x00000008aaaa7c23 */ /* 0x100fe20008000817 */
[----:B------:R-:W-:Y:S01]  /*5560*/  FFMA R171, R171, UR8, -R23 ;  /* 0x00000008abab7c23 */ /* 0x000fe20008000817 */
[----:B------:R-:W1:Y:S01]  /*5570*/  MUFU.EX2 R125, R125 ;  /* 0x0000007d007d7308 */ /* 0x000e620000000800 */
[----:B---3--:R-:W-:Y:S01]  /*5580*/  FADD R14, R124, R3 ;  /* 0x000000037c0e7221 */ /* 0x008fe20000000000 */
[--C-:B------:R-:W-:Y:S01]  /*5590*/  FFMA R174, R174, UR8, -R23.reuse ;  /* 0x00000008aeae7c23 */ /* 0x100fe20008000817 */
[--C-:B------:R-:W-:Y:S01]  /*55a0*/  FFMA R175, R175, UR8, -R23.reuse ;  /* 0x00000008afaf7c23 */ /* 0x100fe20008000817 */
[--C-:B------:R-:W-:Y:S01]  /*55b0*/  FFMA R183, R183, UR8, -R23.reuse ;  /* 0x00000008b7b77c23 */ /* 0x100fe20008000817 */
[--C-:B------:R-:W-:Y:S01]  /*55c0*/  FFMA R182, R182, UR8, -R23.reuse ;  /* 0x00000008b6b67c23 */ /* 0x100fe20008000817 */
[--C-:B------:R-:W-:Y:S01]  /*55d0*/  FFMA R179, R179, UR8, -R23.reuse ;  /* 0x00000008b3b37c23 */ /* 0x100fe20008000817 */
[----:B------:R-:W-:Y:S01]  /*55e0*/  FFMA R178, R178, UR8, -R23 ;  /* 0x00000008b2b27c23 */ /* 0x000fe20008000817 */
[----:B------:R-:W3:Y:S01]  /*55f0*/  MUFU.EX2 R127, R127 ;  /* 0x0000007f007f7308 */ /* 0x000ee20000000800 */
[----:B--2---:R-:W-:Y:S01]  /*5600*/  FADD R120, R126, R5 ;  /* 0x000000057e787221 */ /* 0x004fe20000000000 */
[----:B------:R-:W-:-:S04]  /*5610*/  IADD3 R186, P2, R186, 0x4000, RZ ;  /* 0x00004000baba7810 */ /* 0x000fc80007f5e0ff */
[----:B------:R-:W-:Y:S02]  /*5620*/  IADD3.X R187, RZ, RZ, RZ, P2, !PT ;  /* 0x000000ffffbb7210 */ /* 0x000fe400017fe4ff */
[----:B------:R-:W2:Y:S01]  /*5630*/  MUFU.EX2 R128, R128 ;  /* 0x0000008000807308 */ /* 0x000ea20000000800 */
[C---:B-1----:R-:W-:Y:S01]  /*5640*/  FADD R3, R125.reuse, R14 ;  /* 0x0000000e7d037221 */ /* 0x042fe20000000000 */
[----:B------:R-:W-:Y:S02]  /*5650*/  F2FP.BF16.F32.PACK_AB R14, R125, R124 ;  /* 0x0000007c7d0e723e */ /* 0x000fe400000010ff */
[----:B------:R-:W-:Y:S02]  /*5660*/  MOV R20, R186 ;  /* 0x000000ba00147202 */ /* 0x000fe40000000f00 */
[----:B------:R-:W-:Y:S02]  /*5670*/  ISETP.NE.AND P2, PT, RZ, UR9, PT ;  /* 0x00000009ff007c0c */ /* 0x000fe4000bf45270 */
[----:B------:R-:W1:Y:S01]  /*5680*/  MUFU.EX2 R130, R130 ;  /* 0x0000008200827308 */ /* 0x000e620000000800 */
[C---:B---3--:R-:W-:Y:S01]  /*5690*/  FADD R5, R127.reuse, R120 ;  /* 0x000000787f057221 */ /* 0x048fe20000000000 */
[----:B------:R-:W-:-:S05]  /*56a0*/  F2FP.BF16.F32.PACK_AB R15, R127, R126 ;  /* 0x0000007e7f0f723e */ /* 0x000fca00000010ff */
[----:B------:R3:W-:Y:S01]  /*56b0*/  STSM.16.M88.4 [R184], R12 ;  /* 0x0000000cb8007844 */ /* 0x0007e20000000200 */
[----:B------:R-:W4:Y:S01]  /*56c0*/  MUFU.EX2 R129, R129 ;  /* 0x0000008100817308 */ /* 0x000f220000000800 */
[----:B--2---:R-:W-:-:S07]  /*56d0*/  FADD R120, R128, R3 ;  /* 0x0000000380787221 */ /* 0x004fce0000000000 */
[----:B------:R-:W2:Y:S01]  /*56e0*/  MUFU.EX2 R131, R131 ;  /* 0x0000008300837308 */ /* 0x000ea20000000800 */
[----:B-1----:R-:W-:-:S07]  /*56f0*/  FADD R122, R130, R5 ;  /* 0x00000005827a7221 */ /* 0x002fce0000000000 */
[----:B------:R-:W1:Y:S01]  /*5700*/  MUFU.EX2 R132, R132 ;  /* 0x0000008400847308 */ /* 0x000e620000000800 */
[C---:B----4-:R-:W-:Y:S01]  /*5710*/  FADD R3, R129.reuse, R120 ;  /* 0x0000007881037221 */ /* 0x050fe20000000000 */
[----:B------:R-:W-:-:S06]  /*5720*/  F2FP.BF16.F32.PACK_AB R128, R129, R128 ;  /* 0x000000808180723e */ /* 0x000fcc00000010ff */
[----:B------:R-:W4:Y:S01]  /*5730*/  MUFU.EX2 R134, R134 ;  /* 0x0000008600867308 */ /* 0x000f220000000800 */
[C---:B--2---:R-:W-:Y:S01]  /*5740*/  FADD R5, R131.reuse, R122 ;  /* 0x0000007a83057221 */ /* 0x044fe20000000000 */
[----:B------:R-:W-:-:S06]  /*5750*/  F2FP.BF16.F32.PACK_AB R129, R131, R130 ;  /* 0x000000828381723e */ /* 0x000fcc00000010ff */
[----:B------:R-:W2:Y:S01]  /*5760*/  MUFU.EX2 R133, R133 ;  /* 0x0000008500857308 */ /* 0x000ea20000000800 */
[----:B-1----:R-:W-:-:S07]  /*5770*/  FADD R120, R132, R3 ;  /* 0x0000000384787221 */ /* 0x002fce0000000000 */
[----:B------:R-:W1:Y:S01]  /*5780*/  MUFU.EX2 R135, R135 ;  /* 0x0000008700877308 */ /* 0x000e620000000800 */
[----:B----4-:R-:W-:-:S07]  /*5790*/  FADD R122, R134, R5 ;  /* 0x00000005867a7221 */ /* 0x010fce0000000000 */
[----:B------:R-:W4:Y:S01]  /*57a0*/  MUFU.EX2 R136, R136 ;  /* 0x0000008800887308 */ /* 0x000f220000000800 */
[C---:B--2---:R-:W-:Y:S01]  /*57b0*/  FADD R3, R133.reuse, R120 ;  /* 0x0000007885037221 */ /* 0x044fe20000000000 */
[----:B------:R-:W-:-:S06]  /*57c0*/  F2FP.BF16.F32.PACK_AB R130, R133, R132 ;  /* 0x000000848582723e */ /* 0x000fcc00000010ff */
[----:B------:R-:W2:Y:S01]  /*57d0*/  MUFU.EX2 R138, R138 ;  /* 0x0000008a008a7308 */ /* 0x000ea20000000800 */
[C---:B-1----:R-:W-:Y:S01]  /*57e0*/  FADD R5, R135.reuse, R122 ;  /* 0x0000007a87057221 */ /* 0x042fe20000000000 */
[----:B------:R-:W-:-:S05]  /*57f0*/  F2FP.BF16.F32.PACK_AB R131, R135, R134 ;  /* 0x000000868783723e */ /* 0x000fca00000010ff */
[----:B------:R-:W-:Y:S01]  /*5800*/  STSM.16.M88.4 [R21], R128 ;  /* 0x0000008015007844 */ /* 0x000fe20000000200 */
[----:B------:R-:W1:Y:S01]  /*5810*/  MUFU.EX2 R137, R137 ;  /* 0x0000008900897308 */ /* 0x000e620000000800 */
[----:B----4-:R-:W-:-:S07]  /*5820*/  FADD R120, R136, R3 ;  /* 0x0000000388787221 */ /* 0x010fce0000000000 */
[----:B------:R-:W4:Y:S01]  /*5830*/  MUFU.EX2 R139, R139 ;  /* 0x0000008b008b7308 */ /* 0x000f220000000800 */
[----:B--2---:R-:W-:-:S07]  /*5840*/  FADD R122, R138, R5 ;  /* 0x000000058a7a7221 */ /* 0x004fce0000000000 */
[----:B------:R-:W2:Y:S01]  /*5850*/  MUFU.EX2 R140, R140 ;  /* 0x0000008c008c7308 */ /* 0x000ea20000000800 */
[C---:B-1----:R-:W-:Y:S01]  /*5860*/  FADD R3, R137.reuse, R120 ;  /* 0x0000007889037221 */ /* 0x042fe20000000000 */
[----:B------:R-:W-:-:S06]  /*5870*/  F2FP.BF16.F32.PACK_AB R136, R137, R136 ;  /* 0x000000888988723e */ /* 0x000fcc00000010ff */
[----:B------:R-:W1:Y:S01]  /*5880*/  MUFU.EX2 R142, R142 ;  /* 0x0000008e008e7308 */ /* 0x000e620000000800 */
[C---:B----4-:R-:W-:Y:S01]  /*5890*/  FADD R5, R139.reuse, R122 ;  /* 0x0000007a8b057221 */ /* 0x050fe20000000000 */
[----:B------:R-:W-:-:S06]  /*58a0*/  F2FP.BF16.F32.PACK_AB R137, R139, R138 ;  /* 0x0000008a8b89723e */ /* 0x000fcc00000010ff */
[----:B------:R-:W4:Y:S01]  /*58b0*/  MUFU.EX2 R141, R141 ;  /* 0x0000008d008d7308 */ /* 0x000f220000000800 */
[----:B--2---:R-:W-:-:S07]  /*58c0*/  FADD R120, R140, R3 ;  /* 0x000000038c787221 */ /* 0x004fce0000000000 */
[----:B------:R-:W2:Y:S01]  /*58d0*/  MUFU.EX2 R143, R143 ;  /* 0x0000008f008f7308 */ /* 0x000ea20000000800 */
[----:B-1----:R-:W-:-:S07]  /*58e0*/  FADD R122, R142, R5 ;  /* 0x000000058e7a7221 */ /* 0x002fce0000000000 */
[----:B------:R-:W1:Y:S01]  /*58f0*/  MUFU.EX2 R144, R144 ;  /* 0x0000009000907308 */ /* 0x000e620000000800 */
[C---:B----4-:R-:W-:Y:S01]  /*5900*/  FADD R3, R141.reuse, R120 ;  /* 0x000000788d037221 */ /* 0x050fe20000000000 */
[----:B------:R-:W-:-:S06]  /*5910*/  F2FP.BF16.F32.PACK_AB R138, R141, R140 ;  /* 0x0000008c8d8a723e */ /* 0x000fcc00000010ff */
[----:B------:R-:W3:Y:S01]  /*5920*/  MUFU.EX2 R146, R146 ;  /* 0x0000009200927308 */ /* 0x000ee20000000800 */
[C---:B--2---:R-:W-:Y:S01]  /*5930*/  FADD R5, R143.reuse, R122 ;  /* 0x0000007a8f057221 */ /* 0x044fe20000000000 */
[----:B------:R-:W-:-:S05]  /*5940*/  F2FP.BF16.F32.PACK_AB R139, R143, R142 ;  /* 0x0000008e8f8b723e */ /* 0x000fca00000010ff */
[----:B------:R-:W-:Y:S01]  /*5950*/  STSM.16.M88.4 [R22], R136 ;  /* 0x0000008816007844 */ /* 0x000fe20000000200 */
[----:B------:R-:W2:Y:S01]  /*5960*/  MUFU.EX2 R145, R145 ;  /* 0x0000009100917308 */ /* 0x000ea20000000800 */
[----:B-1----:R-:W-:-:S07]  /*5970*/  FADD R120, R144, R3 ;  /* 0x0000000390787221 */ /* 0x002fce0000000000 */
[----:B------:R-:W1:Y:S01]  /*5980*/  MUFU.EX2 R147, R147 ;  /* 0x0000009300937308 */ /* 0x000e620000000800 */
[----:B---3--:R-:W-:-:S07]  /*5990*/  FADD R12, R146, R5 ;  /* 0x00000005920c7221 */ /* 0x008fce0000000000 */
[----:B------:R-:W3:Y:S01]  /*59a0*/  MUFU.EX2 R148, R148 ;  /* 0x0000009400947308 */ /* 0x000ee20000000800 */
[C---:B--2---:R-:W-:Y:S01]  /*59b0*/  FADD R3, R145.reuse, R120 ;  /* 0x0000007891037221 */ /* 0x044fe20000000000 */
[----:B------:R-:W-:-:S06]  /*59c0*/  F2FP.BF16.F32.PACK_AB R144, R145, R144 ;  /* 0x000000909190723e */ /* 0x000fcc00000010ff */
[----:B------:R-:W2:Y:S01]  /*59d0*/  MUFU.EX2 R150, R150 ;  /* 0x0000009600967308 */ /* 0x000ea20000000800 */
[C---:B-1----:R-:W-:Y:S01]  /*59e0*/  FADD R5, R147.reuse, R12 ;  /* 0x0000000c93057221 */ /* 0x042fe20000000000 */
[----:B------:R-:W-:-:S06]  /*59f0*/  F2FP.BF16.F32.PACK_AB R145, R147, R146 ;  /* 0x000000929391723e */ /* 0x000fcc00000010ff */
[----:B------:R-:W1:Y:S01]  /*5a00*/  MUFU.EX2 R149, R149 ;  /* 0x0000009500957308 */ /* 0x000e620000000800 */
[----:B---3--:R-:W-:-:S07]  /*5a10*/  FADD R12, R148, R3 ;  /* 0x00000003940c7221 */ /* 0x008fce0000000000 */
[----:B------:R-:W3:Y:S01]  /*5a20*/  MUFU.EX2 R151, R151 ;  /* 0x0000009700977308 */ /* 0x000ee20000000800 */
[----:B--2---:R-:W-:-:S07]  /*5a30*/  FADD R14, R150, R5 ;  /* 0x00000005960e7221 */ /* 0x004fce0000000000 */
[----:B------:R-:W2:Y:S01]  /*5a40*/  MUFU.EX2 R152, R152 ;  /* 0x0000009800987308 */ /* 0x000ea20000000800 */
[C---:B-1----:R-:W-:Y:S01]  /*5a50*/  FADD R3, R149.reuse, R12 ;  /* 0x0000000c95037221 */ /* 0x042fe20000000000 */
[----:B------:R-:W-:-:S06]  /*5a60*/  F2FP.BF16.F32.PACK_AB R146, R149, R148 ;  /* 0x000000949592723e */ /* 0x000fcc00000010ff */
[----:B------:R-:W1:Y:S01]  /*5a70*/  MUFU.EX2 R154, R154 ;  /* 0x0000009a009a7308 */ /* 0x000e620000000800 */
[C---:B---3--:R-:W-:Y:S01]  /*5a80*/  FADD R5, R151.reuse, R14 ;  /* 0x0000000e97057221 */ /* 0x048fe20000000000 */
[----:B------:R-:W-:-:S05]  /*5a90*/  F2FP.BF16.F32.PACK_AB R147, R151, R150 ;  /* 0x000000969793723e */ /* 0x000fca00000010ff */
[----:B------:R3:W-:Y:S01]  /*5aa0*/  STSM.16.M88.4 [R16], R144 ;  /* 0x0000009010007844 */ /* 0x0007e20000000200 */
[----:B------:R-:W4:Y:S01]  /*5ab0*/  MUFU.EX2 R153, R153 ;  /* 0x0000009900997308 */ /* 0x000f220000000800 */
[----:B--2---:R-:W-:-:S07]  /*5ac0*/  FADD R12, R152, R3 ;  /* 0x00000003980c7221 */ /* 0x004fce0000000000 */
[----:B------:R-:W2:Y:S01]  /*5ad0*/  MUFU.EX2 R155, R155 ;  /* 0x0000009b009b7308 */ /* 0x000ea20000000800 */
[----:B-1----:R-:W-:Y:S01]  /*5ae0*/  FADD R14, R154, R5 ;  /* 0x000000059a0e7221 */ /* 0x002fe20000000000 */
[----:B---3--:R-:W-:-:S06]  /*5af0*/  IMAD.MOV.U32 R16, RZ, RZ, R10 ;  /* 0x000000ffff107224 */ /* 0x008fcc00078e000a */
[----:B------:R-:W1:Y:S01]  /*5b00*/  MUFU.EX2 R156, R156 ;  /* 0x0000009c009c7308 */ /* 0x000e620000000800 */
[C---:B----4-:R-:W-:Y:S01]  /*5b10*/  FADD R3, R153.reuse, R12 ;  /* 0x0000000c99037221 */ /* 0x050fe20000000000 */
[----:B------:R-:W-:-:S06]  /*5b20*/  F2FP.BF16.F32.PACK_AB R152, R153, R152 ;  /* 0x000000989998723e */ /* 0x000fcc00000010ff */
[----:B------:R-:W3:Y:S01]  /*5b30*/  MUFU.EX2 R158, R158 ;  /* 0x0000009e009e7308 */ /* 0x000ee20000000800 */
[C---:B--2---:R-:W-:Y:S01]  /*5b40*/  FADD R5, R155.reuse, R14 ;  /* 0x0000000e9b057221 */ /* 0x044fe20000000000 */
[----:B------:R-:W-:-:S06]  /*5b50*/  F2FP.BF16.F32.PACK_AB R153, R155, R154 ;  /* 0x0000009a9b99723e */ /* 0x000fcc00000010ff */
        /* <DEDUP_REMOVED lines=9> */
[----:B------:R-:W-:-:S05]  /*5bf0*/  F2FP.BF16.F32.PACK_AB R155, R159, R158 ;  /* 0x0000009e9f9b723e */ /* 0x000fca00000010ff */
[----:B------:R-:W-:Y:S01]  /*5c00*/  STSM.16.M88.4 [R18], R152 ;  /* 0x0000009812007844 */ /* 0x000fe20000000200 */
        /* <DEDUP_REMOVED lines=9> */
[----:B------:R-:W-:-:S06]  /*5ca0*/  F2FP.BF16.F32.PACK_AB R161, R163, R162 ;  /* 0x000000a2a3a1723e */ /* 0x000fcc00000010ff */
[----:B------:R-:W3:Y:S01]  /*5cb0*/  MUFU.EX2 R165, R165 ;  /* 0x000000a500a57308 */ /* 0x000ee20000000800 */
[----:B--2---:R-:W-:-:S07]  /*5cc0*/  FADD R12, R164, R3 ;  /* 0x00000003a40c7221 */ /* 0x004fce0000000000 */
[----:B------:R-:W2:Y:S01]  /*5cd0*/  MUFU.EX2 R167, R167 ;  /* 0x000000a700a77308 */ /* 0x000ea20000000800 */
[----:B-1----:R-:W-:-:S07]  /*5ce0*/  FADD R14, R166, R5 ;  /* 0x00000005a60e7221 */ /* 0x002fce0000000000 */
[----:B------:R-:W1:Y:S01]  /*5cf0*/  MUFU.EX2 R168, R168 ;  /* 0x000000a800a87308 */ /* 0x000e620000000800 */
[C---:B---3--:R-:W-:Y:S01]  /*5d00*/  FADD R3, R165.reuse, R12 ;  /* 0x0000000ca5037221 */ /* 0x048fe20000000000 */
        /* <DEDUP_REMOVED lines=19> */
[----:B------:R-:W-:Y:S01]  /*5e40*/  MUFU.EX2 R176, R176 ;  /* 0x000000b000b07308 */ /* 0x000fe20000000800 */
[C---:B-1----:R-:W-:Y:S01]  /*5e50*/  FADD R3, R173.reuse, R12 ;  /* 0x0000000cad037221 */ /* 0x042fe20000000000 */
[----:B------:R-:W-:-:S06]  /*5e60*/  F2FP.BF16.F32.PACK_AB R170, R173, R172 ;  /* 0x000000acadaa723e */ /* 0x000fcc00000010ff */
[----:B------:R-:W1:Y:S01]  /*5e70*/  MUFU.EX2 R177, R177 ;  /* 0x000000b100b17308 */ /* 0x000e620000000800 */
[C---:B---3--:R-:W-:Y:S01]  /*5e80*/  FADD R5, R175.reuse, R14 ;  /* 0x0000000eaf057221 */ /* 0x048fe20000000000 */
[----:B------:R-:W-:-:S05]  /*5e90*/  F2FP.BF16.F32.PACK_AB R171, R175, R174 ;  /* 0x000000aeafab723e */ /* 0x000fca00000010ff */
[----:B------:R-:W-:Y:S01]  /*5ea0*/  STSM.16.M88.4 [R19], R168 ;  /* 0x000000a813007844 */ /* 0x000fe20000000200 */
[----:B------:R-:W-:Y:S08]  /*5eb0*/  MUFU.EX2 R180, R180 ;  /* 0x000000b400b47308 */ /* 0x000ff00000000800 */
[----:B------:R-:W2:Y:S01]  /*5ec0*/  MUFU.EX2 R181, R181 ;  /* 0x000000b500b57308 */ /* 0x000ea20000000800 */
[----:B-1----:R-:W-:Y:S01]  /*5ed0*/  F2FP.BF16.F32.PACK_AB R12, R177, R176 ;  /* 0x000000b0b10c723e */ /* 0x002fe200000010ff */
[----:B------:R-:W-:-:S04]  /*5ee0*/  FADD R176, R176, R3 ;  /* 0x00000003b0b07221 */ /* 0x000fc80000000000 */
[----:B------:R-:W-:Y:S02]  /*5ef0*/  FADD R177, R177, R176 ;  /* 0x000000b0b1b17221 */ /* 0x000fe40000000000 */
[----:B------:R-:W-:Y:S08]  /*5f00*/  MUFU.EX2 R178, R178 ;  /* 0x000000b200b27308 */ /* 0x000ff00000000800 */
[----:B------:R-:W1:Y:S01]  /*5f10*/  MUFU.EX2 R179, R179 ;  /* 0x000000b300b37308 */ /* 0x000e620000000800 */
[----:B--2---:R-:W-:Y:S01]  /*5f20*/  F2FP.BF16.F32.PACK_AB R14, R181, R180 ;  /* 0x000000b4b50e723e */ /* 0x004fe200000010ff */
[----:B------:R-:W-:-:S06]  /*5f30*/  FADD R180, R180, R177 ;  /* 0x000000b1b4b47221 */ /* 0x000fcc0000000000 */
[----:B------:R-:W-:Y:S08]  /*5f40*/  MUFU.EX2 R182, R182 ;  /* 0x000000b600b67308 */ /* 0x000ff00000000800 */
[----:B------:R-:W2:Y:S01]  /*5f50*/  MUFU.EX2 R183, R183 ;  /* 0x000000b700b77308 */ /* 0x000ea20000000800 */
[----:B-1----:R-:W-:Y:S01]  /*5f60*/  F2FP.BF16.F32.PACK_AB R13, R179, R178 ;  /* 0x000000b2b30d723e */ /* 0x002fe200000010ff */
[----:B------:R-:W-:Y:S01]  /*5f70*/  FADD R178, R178, R5 ;  /* 0x00000005b2b27221 */ /* 0x000fe20000000000 */
[----:B------:R-:W-:-:S03]  /*5f80*/  FADD R5, R181, R180 ;  /* 0x000000b4b5057221 */ /* 0x000fc60000000000 */
[----:B------:R-:W-:Y:S01]  /*5f90*/  FADD R179, R179, R178 ;  /* 0x000000b2b3b37221 */ /* 0x000fe20000000000 */
[----:B--2---:R-:W-:-:S03]  /*5fa0*/  F2FP.BF16.F32.PACK_AB R15, R183, R182 ;  /* 0x000000b6b70f723e */ /* 0x004fc600000010ff */
[----:B------:R-:W-:Y:S02]  /*5fb0*/  FADD R182, R182, R179 ;  /* 0x000000b3b6b67221 */ /* 0x000fe40000000000 */
[----:B------:R1:W-:Y:S02]  /*5fc0*/  STSM.16.M88.4 [R20], R12 ;  /* 0x0000000c14007844 */ /* 0x0003e40000000200 */
[----:B------:R-:W-:Y:S01]  /*5fd0*/  FADD R3, R183, R182 ;  /* 0x000000b6b7037221 */ /* 0x000fe20000000000 */
[----:B------:R2:W-:Y:S06]  /*5fe0*/  MEMBAR.ALL.CTA ;  /* 0x0000000000007992 */ /* 0x0005ec0000008000 */
[----:B--2---:R-:W2:Y:S01]  /*5ff0*/  FENCE.VIEW.ASYNC.S ;  /* 0x00000000000073c6 */ /* 0x004ea20000000000 */
[----:B-1----:R-:W-:Y:S01]  /*6000*/  MOV R12, R4 ;  /* 0x00000004000c7202 */ /* 0x002fe20000000f00 */
[----:B------:R-:W-:Y:S01]  /*6010*/  IMAD.MOV.U32 R13, RZ, RZ, R2 ;  /* 0x000000ffff0d7224 */ /* 0x000fe200078e0002 */
[----:B--2---:R-:W-:Y:S01]  /*6020*/  NOP ;  /* 0x0000000000007918 */ /* 0x004fe20000000000 */
[----:B------:R-:W-:Y:S05]  /*6030*/  @P2 BRA `(.L_x_18) ;  /* 0xffffffd800b42947 */ /* 0x000fea000383ffff */
.L_x_13:
[----:B------:R-:W-:Y:S01]  /*6040*/  @!P1 MOV R8, 0x1 ;  /* 0x0000000100089802 */ /* 0x000fe20000000f00 */
[----:B------:R-:W-:Y:S01]  /*6050*/  IMAD.U32 R10, R10, -0x80000000, RZ ;  /* 0x800000000a0a7824 */ /* 0x000fe200078e00ff */
[----:B------:R-:W-:Y:S01]  /*6060*/  UIADD3 UR6, UR4, 0x400, URZ ;  /* 0x0000040004067890 */ /* 0x000fe2000fffe03f */
[-C--:B------:R-:W-:Y:S01]  /*6070*/  FMUL R117, R117, R11.reuse ;  /* 0x0000000b75757220 */ /* 0x080fe20000400000 */
[----:B------:R1:W-:Y:S01]  /*6080*/  @!P1 SYNCS.ARRIVE.TRANS64.ART0 RZ, [UR4+0x8], R8 ;  /* 0x00000808ffff99a7 */ /* 0x0003e20008500004 */
[----:B------:R-:W-:Y:S01]  /*6090*/  UIADD3 UR5, UR5, 0x24400, URZ ;  /* 0x0002440005057890 */ /* 0x000fe2000fffe03f */
[-C--:B------:R-:W-:Y:S01]  /*60a0*/  FMUL R116, R116, R11.reuse ;  /* 0x0000000b74747220 */ /* 0x080fe20000400000 */
[----:B------:R-:W-:Y:S01]  /*60b0*/  USHF.R.U32.HI UR6, URZ, 0x4, UR6 ;  /* 0x000000043f067899 */ /* 0x000fe20008011606 */
[-C--:B------:R-:W-:Y:S01]  /*60c0*/  FMUL R113, R113, R11.reuse ;  /* 0x0000000b71717220 */ /* 0x080fe20000400000 */
[----:B------:R-:W-:Y:S01]  /*60d0*/  USHF.R.U32.HI UR5, URZ, 0x4, UR5 ;  /* 0x000000043f057899 */ /* 0x000fe20008011605 */
[-C--:B------:R-:W-:Y:S01]  /*60e0*/  FMUL R112, R112, R11.reuse ;  /* 0x0000000b70707220 */ /* 0x080fe20000400000 */
[----:B------:R-:W-:Y:S01]  /*60f0*/  ULOP3.LUT UR6, UR6, 0x3fc0, URZ, 0xc0, !UPT ;  /* 0x00003fc006067892 */ /* 0x000fe2000f8ec03f */
[----:B------:R-:W2:Y:S01]  /*6100*/  SYNCS.PHASECHK.TRANS64.TRYWAIT P2, [UR4+0x20], R10 ;  /* 0x0000200aff0075a7 */ /* 0x000ea20008040144 */
[----:B------:R-:W-:Y:S01]  /*6110*/  ULOP3.LUT UR5, UR5, 0x3fc0, URZ, 0xc0, !UPT ;  /* 0x00003fc005057892 */ /* 0x000fe2000f8ec03f */
[-C--:B------:R-:W-:Y:S01]  /*6120*/  FMUL R109, R109, R11.reuse ;  /* 0x0000000b6d6d7220 */ /* 0x080fe20000400000 */
[----:B------:R-:W-:Y:S01]  /*6130*/  UISETP.GT.AND UP0, UPT, UR7, URZ, UPT ;  /* 0x0000003f0700728c */ /* 0x000fe2000bf04270 */
[-C--:B------:R-:W-:Y:S01]  /*6140*/  FMUL R108, R108, R11.reuse ;  /* 0x0000000b6c6c7220 */ /* 0x080fe20000400000 */
[----:B------:R-:W-:Y:S01]  /*6150*/  ULOP3.LUT UR6, UR6, 0x4000000, URZ, 0xfc, !UPT ;  /* 0x0400000006067892 */ /* 0x000fe2000f8efc3f */
[-C--:B------:R-:W-:Y:S01]  /*6160*/  FMUL R105, R105, R11.reuse ;  /* 0x0000000b69697220 */ /* 0x080fe20000400000 */
[----:B------:R-:W-:Y:S01]  /*6170*/  ULOP3.LUT UR5, UR5, 0x10000, URZ, 0xfc, !UPT ;  /* 0x0001000005057892 */ /* 0x000fe2000f8efc3f */
        /* <DEDUP_REMOVED lines=89> */
[----:B-12---:R-:W-:Y:S06]  /*6710*/  @P2 BRA `(.L_x_19) ;  /* 0x0000000000082947 */ /* 0x006fec0003800000 */
[----:B------:R-:W1:Y:S02]  /*6720*/  SYNCS.PHASECHK.TRANS64.TRYWAIT P2, [UR4+0x20], R10 ;  /* 0x0000200aff0075a7 */ /* 0x000e640008040144 */
[----:B-1----:R-:W-:Y:S05]  /*6730*/  @!P2 BRA `(.L_x_20) ;  /* 0x00000018005ca947 */ /* 0x002fea0003800000 */
.L_x_19:
[----:B------:R-:W-:Y:S01]  /*6740*/  WARPGROUP.ARRIVE ;  /* 0x00000000000079c5 */ /* 0x000fe20000000000 */
[----:B------:R-:W-:Y:S01]  /*6750*/  UMOV UR12, UR5 ;  /* 0x00000005000c7c82 */ /* 0x000fe20008000000 */
[----:B------:R-:W-:Y:S01]  /*6760*/  UMOV UR13, 0x40000040 ;  /* 0x40000040000d7882 */ /* 0x000fe20000000000 */
[----:B------:R-:W-:Y:S01]  /*6770*/  UMOV UR14, UR6 ;  /* 0x00000006000e7c82 */ /* 0x000fe20008000000 */
[----:B------:R-:W-:Y:S01]  /*6780*/  UMOV UR15, 0x40000040 ;  /* 0x40000040000f7882 */ /* 0x000fe20000000000 */
[----:B------:R-:W2:Y:S01]  /*6790*/  SHFL.BFLY PT, R16, R5, 0x1, 0x1f ;  /* 0x0c201f0005107f89 */ /* 0x000ea200000e0000 */
[----:B------:R-:W-:Y:S01]  /*67a0*/  HGMMA.64x192x16.F32.BF16 R24, gdesc[UR12].tnspB, R24, UP0 ;  /* 0x42e000000c1879f0 */ /* 0x000fe2000bf01818 */
[----:B------:R-:W-:Y:S01]  /*67b0*/  UIADD3 UR14, UR6, 0x80, URZ ;  /* 0x00000080060e7890 */ /* 0x000fe2000fffe03f */
[C---:B------:R-:W-:Y:S01]  /*67c0*/  IADD3 R8, R7.reuse, 0xc400, RZ ;  /* 0x0000c40007087810 */ /* 0x040fe20007ffe0ff */
[----:B------:R-:W-:Y:S01]  /*67d0*/  ULOP3.LUT UR12, UR5, 0x2, URZ, 0xfc, !UPT ;  /* 0x00000002050c7892 */ /* 0x000fe2000f8efc3f */
[----:B------:R-:W3:Y:S01]  /*67e0*/  SHFL.BFLY PT, R18, R3, 0x1, 0x1f ;  /* 0x0c201f0003127f89 */ /* 0x000ee200000e0000 */
[----:B------:R-:W-:Y:S01]  /*67f0*/  UMOV UR15, 0x40000040 ;  /* 0x40000040000f7882 */ /* 0x000fe20000000000 */
[----:B------:R-:W-:Y:S01]  /*6800*/  UMOV UR13, 0x40000040 ;  /* 0x40000040000d7882 */ /* 0x000fe20000000000 */
[C---:B------:R-:W-:Y:S01]  /*6810*/  IADD3 R12, R7.reuse, 0xc440, RZ ;  /* 0x0000c440070c7810 */ /* 0x040fe20007ffe0ff */
[----:B------:R-:W4:Y:S01]  /*6820*/  S2R R20, SR_TID.X ;  /* 0x0000000000147919 */ /* 0x000f220000002100 */
[----:B-1----:R-:W-:Y:S01]  /*6830*/  SHF.R.U32.HI R9, RZ, 0x3, R8 ;  /* 0x00000003ff097819 */ /* 0x002fe20000011608 */
[C---:B------:R-:W-:Y:S01]  /*6840*/  VIADD R10, R7.reuse, 0xc420 ;  /* 0x0000c420070a7836 */ /* 0x040fe20000000000 */
[----:B------:R-:W-:Y:S01]  /*6850*/  SHF.R.U32.HI R13, RZ, 0x3, R12 ;  /* 0x00000003ff0d7819 */ /* 0x000fe2000001160c */
[----:B------:R-:W-:Y:S01]  /*6860*/  VIADD R7, R7, 0xc460 ;  /* 0x0000c46007077836 */ /* 0x000fe20000000000 */
[----:B------:R-:W-:Y:S01]  /*6870*/  LOP3.LUT R8, R8, 0x70, R9, 0x78, !PT ;  /* 0x0000007008087812 */ /* 0x000fe200078e7809 */
[----:B------:R-:W1:Y:S01]  /*6880*/  S2UR UR10, SR_CTAID.X ;  /* 0x00000000000a79c3 */ /* 0x000e620000002500 */
[----:B------:R-:W-:Y:S01]  /*6890*/  LOP3.LUT R12, R12, 0x70, R13, 0x78, !PT ;  /* 0x000000700c0c7812 */ /* 0x000fe200078e780d */
[----:B------:R-:W-:Y:S01]  /*68a0*/  IMAD.MOV.U32 R13, RZ, RZ, RZ ;  /* 0x000000ffff0d7224 */ /* 0x000fe200078e00ff */
[----:B------:R-:W-:Y:S01]  /*68b0*/  SHF.R.U32.HI R11, RZ, 0x3, R10 ;  /* 0x00000003ff0b7819 */ /* 0x000fe2000001160a */
[----:B------:R-:W-:Y:S01]  /*68c0*/  IMAD.MOV.U32 R15, RZ, RZ, RZ ;  /* 0x000000ffff0f7224 */ /* 0x000fe200078e00ff */
[----:B------:R-:W-:-:S02]  /*68d0*/  SHF.R.U32.HI R14, RZ, 0x3, R7 ;  /* 0x00000003ff0e7819 */ /* 0x000fc40000011607 */
[----:B------:R-:W-:Y:S01]  /*68e0*/  MOV R120, R12 ;  /* 0x0000000c00787202 */ /* 0x000fe20000000f00 */
[----:B------:R-:W5:Y:S01]  /*68f0*/  S2UR UR11, SR_CTAID.Y ;  /* 0x00000000000b79c3 */ /* 0x000f620000002600 */
[----:B--2---:R-:W-:Y:S01]  /*6900*/  FADD R5, R16, R5 ;  /* 0x0000000510057221 */ /* 0x004fe20000000000 */
[----:B------:R-:W-:Y:S02]  /*6910*/  IADD3 R16, P3, R8, 0x4000, RZ ;  /* 0x0000400008107810 */ /* 0x000fe40007f7e0ff */
[----:B------:R-:W-:Y:S01]  /*6920*/  LOP3.LUT R10, R10, 0x70, R11, 0x78, !PT ;  /* 0x000000700a0a7812 */ /* 0x000fe200078e780b */
[----:B------:R-:W-:Y:S01]  /*6930*/  IMAD.MOV.U32 R11, RZ, RZ, RZ ;  /* 0x000000ffff0b7224 */ /* 0x000fe200078e00ff */
[----:B------:R-:W2:Y:S01]  /*6940*/  SHFL.BFLY PT, R124, R5, 0x2, 0x1f ;  /* 0x0c401f00057c7f89 */ /* 0x000ea200000e0000 */
[----:B---3--:R-:W-:Y:S01]  /*6950*/  FADD R125, R18, R3 ;  /* 0x00000003127d7221 */ /* 0x008fe20000000000 */
[----:B------:R-:W-:Y:S02]  /*6960*/  IADD3.X R17, RZ, RZ, RZ, P3, !PT ;  /* 0x000000ffff117210 */ /* 0x000fe40001ffe4ff */
[----:B------:R-:W-:-:S02]  /*6970*/  IADD3 R122, P3, R12, 0x4000, RZ ;  /* 0x000040000c7a7810 */ /* 0x000fc40007f7e0ff */
[----:B------:R-:W3:Y:S01]  /*6980*/  SHFL.BFLY PT, R126, R125, 0x2, 0x1f ;  /* 0x0c401f007d7e7f89 */ /* 0x000ee200000e0000 */
[----:B------:R-:W-:Y:S02]  /*6990*/  LOP3.LUT R14, R7, 0x70, R14, 0x78, !PT ;  /* 0x00000070070e7812 */ /* 0x000fe400078e780e */
[----:B------:R-:W-:Y:S01]  /*69a0*/  IADD3 R18, P4, R10, 0x4000, RZ ;  /* 0x000040000a127810 */ /* 0x000fe20007f9e0ff */
[----:B-1----:R-:W-:Y:S01]  /*69b0*/  USHF.L.U32 UR10, UR10, 0x7, URZ ;  /* 0x000000070a0a7899 */ /* 0x002fe2000800063f */
[----:B------:R-:W-:Y:S01]  /*69c0*/  MOV R9, RZ ;  /* 0x000000ff00097202 */ /* 0x000fe20000000f00 */
[----:B----4-:R-:W-:Y:S01]  /*69d0*/  VIADD R13, R20, 0xffffff80 ;  /* 0xffffff80140d7836 */ /* 0x010fe20000000000 */
[----:B------:R-:W-:Y:S01]  /*69e0*/  IADD3.X R123, RZ, RZ, RZ, P3, !PT ;  /* 0x000000ffff7b7210 */ /* 0x000fe20001ffe4ff */
[----:B------:R-:W-:Y:S01]  /*69f0*/  IMAD.X R19, RZ, RZ, RZ, P4 ;  /* 0x000000ffff137224 */ /* 0x000fe200020e06ff */
[----:B------:R-:W-:Y:S02]  /*6a00*/  MOV R22, R10 ;  /* 0x0000000a00167202 */ /* 0x000fe40000000f00 */
[----:B------:R-:W-:-:S02]  /*6a10*/  LOP3.LUT R7, R13, 0xffff, RZ, 0xc0, !PT ;  /* 0x0000ffff0d077812 */ /* 0x000fc400078ec0ff */
[----:B------:R-:W-:Y:S02]  /*6a20*/  MOV R21, R8 ;  /* 0x0000000800157202 */ /* 0x000fe40000000f00 */
[----:B------:R-:W-:Y:S02]  /*6a30*/  MOV R121, R16 ;  /* 0x0000001000797202 */ /* 0x000fe40000000f00 */
[----:B------:R-:W-:Y:S01]  /*6a40*/  IADD3 R16, P4, R14, 0x4000, RZ ;  /* 0x000040000e107810 */ /* 0x000fe20007f9e0ff */
[C---:B--2---:R-:W-:Y:S01]  /*6a50*/  FADD R11, R5.reuse, R124 ;  /* 0x0000007c050b7221 */ /* 0x044fe20000000000 */
[----:B------:R-:W-:Y:S02]  /*6a60*/  FSETP.NE.AND P3, PT, R5, -R124, PT ;  /* 0x8000007c0500720b */ /* 0x000fe40003f65000 */
[----:B------:R-:W-:Y:S02]  /*6a70*/  LEA.HI R5, R7, R13, RZ, 0x12 ;  /* 0x0000000d07057211 */ /* 0x000fe400078f90ff */
[----:B------:R-:W-:-:S02]  /*6a80*/  IADD3 R8, P5, R8, 0x8000, RZ ;  /* 0x0000800008087810 */ /* 0x000fc40007fbe0ff */
[----:B------:R-:W-:Y:S02]  /*6a90*/  LOP3.LUT R7, R5, 0xfffc, RZ, 0xc0, !PT ;  /* 0x0000fffc05077812 */ /* 0x000fe400078ec0ff */
[----:B------:R-:W-:Y:S01]  /*6aa0*/  IADD3.X R17, RZ, RZ, RZ, P4, !PT ;  /* 0x000000ffff117210 */ /* 0x000fe200027fe4ff */
[----:B------:R-:W-:Y:S01]  /*6ab0*/  IMAD.X R9, RZ, RZ, RZ, P5 ;  /* 0x000000ffff097224 */ /* 0x000fe200028e06ff */
[----:B---3--:R-:W-:Y:S02]  /*6ac0*/  FSETP.NE.AND P4, PT, R125, -R126, PT ;  /* 0x8000007e7d00720b */ /* 0x008fe40003f85000 */
[----:B------:R-:W-:Y:S01]  /*6ad0*/  IADD3 R7, RZ, -R7, RZ ;  /* 0x80000007ff077210 */ /* 0x000fe20007ffe0ff */
[----:B------:R-:W1:Y:S01]  /*6ae0*/  @P3 MUFU.LG2 R5, R11 ;  /* 0x0000000b00053308 */ /* 0x000e620000000c00 */
[----:B------:R-:W-:Y:S02]  /*6af0*/  MOV R20, R122 ;  /* 0x0000007a00147202 */ /* 0x000fe40000000f00 */
[----:B------:R-:W-:-:S02]  /*6b00*/  MOV R123, R8 ;  /* 0x00000008007b7202 */ /* 0x000fc40000000f00 */
[----:B------:R-:W-:Y:S02]  /*6b10*/  PRMT R8, R7, 0x7710, RZ ;  /* 0x0000771007087816 */ /* 0x000fe400000000ff */
[----:B------:R-:W-:Y:S01]  /*6b20*/  IADD3 R124, P6, R10, 0x8000, RZ ;  /* 0x000080000a7c7810 */ /* 0x000fe20007fde0ff */
[----:B------:R-:W-:Y:S01]  /*6b30*/  FADD R10, R125, R126 ;  /* 0x0000007e7d0a7221 */ /* 0x000fe20000000000 */
[----:B------:R-:W-:Y:S01]  /*6b40*/  IADD3 R3, R6, UR10, RZ ;  /* 0x0000000a06037c10 */ /* 0x000fe2000fffe0ff */
[----:B------:R-:W-:Y:S01]  /*6b50*/  IMAD.IADD R8, R13, 0x1, R8 ;  /* 0x000000010d087824 */ /* 0x000fe200078e0208 */
[----:B------:R-:W-:Y:S01]  /*6b60*/  IADD3.X R125, RZ, RZ, RZ, P6, !PT ;  /* 0x000000ffff7d7210 */ /* 0x000fe200037fe4ff */
[----:B------:R-:W2:Y:S01]  /*6b70*/  @P4 MUFU.LG2 R7, R10 ;  /* 0x0000000a00074308 */ /* 0x000ea20000000c00 */
[----:B------:R-:W-:Y:S02]  /*6b80*/  IADD3 R126, P6, R14, 0x8000, RZ ;  /* 0x000080000e7e7810 */ /* 0x000fe40007fde0ff */
[----:B------:R-:W-:Y:S01]  /*6b90*/  LOP3.LUT R9, R8, 0x80, RZ, 0xc0, !PT ;  /* 0x0000008008097812 */ /* 0x000fe200078ec0ff */
[----:B-1----:R-:W-:Y:S01]  /*6ba0*/  @P3 FFMA R5, R2, UR8, R5 ;  /* 0x0000000802053c23 */ /* 0x002fe20008000005 */
[----:B------:R-:W-:-:S02]  /*6bb0*/  IMAD.MOV.U32 R2, RZ, RZ, -0x800000 ;  /* 0xff800000ff027424 */ /* 0x000fc400078e00ff */
[----:B------:R-:W-:Y:S01]  /*6bc0*/  LEA.HI R9, R9, R8, RZ, 0x19 ;  /* 0x0000000809097211 */ /* 0x000fe200078fc8ff */
[----:B------:R-:W-:Y:S01]  /*6bd0*/  @P3 FMUL R2, R5, 0.69314718246459960938 ;  /* 0x3f31721805023820 */ /* 0x000fe20000400000 */
[----:B------:R-:W-:Y:S02]  /*6be0*/  @!P1 MOV R5, 0x1 ;  /* 0x0000000100059802 */ /* 0x000fe40000000f00 */
[----:B------:R-:W-:Y:S02]  /*6bf0*/  LOP3.LUT R9, R9, 0xfe, RZ, 0xc0, !PT ;  /* 0x000000fe09097812 */ /* 0x000fe400078ec0ff */
[----:B------:R-:W-:Y:S02]  /*6c00*/  IADD3.X R127, RZ, RZ, RZ, P6, !PT ;  /* 0x000000ffff7f7210 */ /* 0x000fe400037fe4ff */
[----:B------:R-:W-:Y:S01]  /*6c10*/  IADD3 R9, RZ, -R9, RZ ;  /* 0x80000009ff097210 */ /* 0x000fe20007ffe0ff */
[----:B--2---:R-:W-:Y:S01]  /*6c20*/  @P4 FFMA R7, R4, UR8, R7 ;  /* 0x0000000804074c23 */ /* 0x004fe20008000007 */
[----:B------:R-:W-:Y:S01]  /*6c30*/  FSEL R4, R11, 1, P3 ;  /* 0x3f8000000b047808 */ /* 0x000fe20001800000 */
[----:B------:R-:W-:Y:S01]  /*6c40*/  ULDC.64 UR8, c[0x0][0x260] ;  /* 0x0000980000087ab9 */ /* 0x000fe20000000a00 */
[----:B------:R-:W-:-:S02]  /*6c50*/  PRMT R9, R9, 0x7710, RZ ;  /* 0x0000771009097816 */ /* 0x000fc400000000ff */
[----:B------:R-:W-:Y:S02]  /*6c60*/  MOV R126, R126 ;  /* 0x0000007e007e7202 */ /* 0x000fe40000000f00 */
[----:B------:R-:W1:Y:S01]  /*6c70*/  MUFU.RCP R4, R4 ;  /* 0x0000000400047308 */ /* 0x000e620000001000 */
[----:B------:R-:W-:Y:S01]  /*6c80*/  IMAD.IADD R8, R8, 0x1, R9 ;  /* 0x0000000108087824 */ /* 0x000fe200078e0209 */
[----:B------:R-:W-:Y:S01]  /*6c90*/  MOV R127, 0xff800000 ;  /* 0xff800000007f7802 */ /* 0x000fe20000000f00 */
[----:B------:R-:W-:Y:S01]  /*6ca0*/  @P4 FMUL R127, R7, 0.69314718246459960938 ;  /* 0x3f317218077f4820 */ /* 0x000fe20000400000 */
[----:B------:R-:W-:Y:S02]  /*6cb0*/  MOV R23, R14 ;  /* 0x0000000e00177202 */ /* 0x000fe40000000f00 */
[----:B------:R-:W-:Y:S02]  /*6cc0*/  PRMT R7, R8, 0x8880, RZ ;  /* 0x0000888008077816 */ /* 0x000fe400000000ff */
[----:B------:R-:W-:-:S02]  /*6cd0*/  IADD3 R12, P5, R12, 0x8000, RZ ;  /* 0x000080000c0c7810 */ /* 0x000fc40007fbe0ff */
[----:B------:R-:W-:Y:S02]  /*6ce0*/  LEA R6, R7, R6, 0x3 ;  /* 0x0000000607067211 */ /* 0x000fe400078e18ff */
[----:B------:R-:W-:Y:S02]  /*6cf0*/  IADD3.X R13, RZ, RZ, RZ, P5, !PT ;  /* 0x000000ffff0d7210 */ /* 0x000fe40002ffe4ff */
[----:B------:R-:W-:Y:S01]  /*6d00*/  MOV R124, R124 ;  /* 0x0000007c007c7202 */ /* 0x000fe20000000f00 */
[----:B------:R-:W-:Y:S01]  /*6d10*/  VIADD R6, R6, UR10 ;  /* 0x0000000a06067c36 */ /* 0x000fe20008000000 */
[----:B------:R-:W-:Y:S02]  /*6d20*/  MOV R125, R12 ;  /* 0x0000000c007d7202 */ /* 0x000fe40000000f00 */
[----:B------:R-:W-:Y:S01]  /*6d30*/  MOV R122, R16 ;  /* 0x00000010007a7202 */ /* 0x000fe20000000f00 */
[----:B------:R-:W-:Y:S01]  /*6d40*/  HGMMA.64x192x16.F32.BF16 R24, gdesc[UR12].tnspB, R24 ;  /* 0x42e000000c1879f0 */ /* 0x000fe20008701818 */
[----:B------:R-:W-:-:S02]  /*6d50*/  UIADD3 UR14, UR6, 0x100, URZ ;  /* 0x00000100060e7890 */ /* 0x000fc4000fffe03f */
        /* <DEDUP_REMOVED lines=27> */
[----:B------:R-:W-:Y:S01]  /*6f10*/  UMOV UR13, 0x40000040 ;  /* 0x40000040000d7882 */ /* 0x000fe20000000000 */
[----:B-----5:R-:W-:Y:S01]  /*6f20*/  UIMAD.WIDE.U32 UR6, UR11, UR8, URZ ;  /* 0x000000080b0672a5 */ /* 0x020fe2000f8e003f */
[----:B------:R-:W-:-:S03]  /*6f30*/  ULDC UR5, c[0x0][0x210] ;  /* 0x0000840000057ab9 */ /* 0x000fc60000000800 */
[----:B------:R-:W-:Y:S01]  /*6f40*/  UIMAD UR7, UR11, UR9, UR7 ;  /* 0x000000090b0772a4 */ /* 0x000fe2000f8e0207 */
[C---:B------:R-:W-:Y:S02]  /*6f50*/  ISETP.GE.OR P2, PT, R3.reuse, UR5, P0 ;  /* 0x0000000503007c0c */ /* 0x040fe40008746670 */
[----:B------:R-:W-:Y:S01]  /*6f60*/  ULDC.64 UR8, c[0x0][0x268] ;  /* 0x00009a0000087ab9 */ /* 0x000fe20000000a00 */
[----:B------:R-:W-:-:S04]  /*6f70*/  IADD3 R3, R3, 0x8, RZ ;  /* 0x0000000803037810 */ /* 0x000fc80007ffe0ff */
[----:B------:R-:W-:Y:S02]  /*6f80*/  ISETP.GE.OR P0, PT, R3, UR5, P0 ;  /* 0x0000000503007c0c */ /* 0x000fe40008706670 */
[----:B------:R-:W-:Y:S01]  /*6f90*/  MOV R3, R18 ;  /* 0x0000001200037202 */ /* 0x000fe20000000f00 */
[----:B------:R-:W-:Y:S03]  /*6fa0*/  HGMMA.64x192x16.F32.BF16 R24, gdesc[UR12].tnspB, R24, gsb0 ;  /* 0x42e000000c1879f0 */ /* 0x000fe60008001818 */
[----:B------:R-:W2:Y:S02]  /*6fb0*/  S2UR UR12, SR_CTAID.Z ;  /* 0x00000000000c79c3 */ /* 0x000ea40000002700 */
[----:B--2---:R-:W-:-:S04]  /*6fc0*/  UIMAD.WIDE.U32 UR6, UR12, UR8, UR6 ;  /* 0x000000080c0672a5 */ /* 0x004fc8000f8e0006 */
[----:B------:R-:W-:-:S03]  /*6fd0*/  UIMAD UR5, UR12, UR9, UR7 ;  /* 0x000000090c0572a4 */ /* 0x000fc6000f8e0207 */
[----:B------:R-:W-:Y:S01]  /*6fe0*/  ULDC.64 UR8, c[0x0][0x240] ;  /* 0x0000900000087ab9 */ /* 0x000fe20000000a00 */
[----:B------:R-:W-:Y:S02]  /*6ff0*/  WARPGROUP.DEPBAR.LE gsb0, 0x0 ;  /* 0x00008000000079c5 */ /* 0x000fe40000010000 */
[----:B------:R2:W-:Y:S01]  /*7000*/  @!P1 SYNCS.ARRIVE.TRANS64.ART0 RZ, [UR4+0x28], R5 ;  /* 0x00002805ffff99a7 */ /* 0x0005e20008500004 */
[-C--:B-1----:R-:W-:Y:S01]  /*7010*/  FMUL R14, R44, R4.reuse ;  /* 0x000000042c0e7220 */ /* 0x082fe20000400000 */
[-C--:B------:R-:W-:Y:S01]  /*7020*/  FMUL R18, R36, R4.reuse ;  /* 0x0000000424127220 */ /* 0x080fe20000400000 */
[-C--:B------:R-:W-:Y:S01]  /*7030*/  FMUL R37, R37, R4.reuse ;  /* 0x0000000425257220 */ /* 0x080fe20000400000 */
[-C--:B------:R-:W-:Y:S01]  /*7040*/  FMUL R12, R40, R4.reuse ;  /* 0x00000004280c7220 */ /* 0x080fe20000400000 */
[-C--:B------:R-:W-:Y:S01]  /*7050*/  FMUL R24, R24, R4.reuse ;  /* 0x0000000418187220 */ /* 0x080fe20000400000 */
[-C--:B------:R-:W-:Y:S01]  /*7060*/  FMUL R25, R25, R4.reuse ;  /* 0x0000000419197220 */ /* 0x080fe20000400000 */
[-C--:B------:R-:W-:Y:S01]  /*7070*/  FMUL R28, R28, R4.reuse ;  /* 0x000000041c1c7220 */ /* 0x080fe20000400000 */
[----:B--2---:R-:W-:Y:S01]  /*7080*/  FSEL R5, R10, 1, P4 ;  /* 0x3f8000000a057808 */ /* 0x004fe20002000000 */
[----:B------:R-:W-:Y:S01]  /*7090*/  FMUL R29, R29, R4 ;  /* 0x000000041d1d7220 */ /* 0x000fe20000400000 */
[----:B------:R-:W-:Y:S01]  /*70a0*/  F2FP.BF16.F32.PACK_AB R18, R37, R18 ;  /* 0x000000122512723e */ /* 0x000fe200000010ff */
[-C--:B------:R-:W-:Y:S01]  /*70b0*/  FMUL R16, R32, R4.reuse ;  /* 0x0000000420107220 */ /* 0x080fe20000400000 */
[-C--:B------:R-:W-:Y:S01]  /*70c0*/  FMUL R33, R33, R4.reuse ;  /* 0x0000000421217220 */ /* 0x080fe20000400000 */
[-C--:B------:R-:W-:Y:S01]  /*70d0*/  FMUL R45, R45, R4.reuse ;  /* 0x000000042d2d7220 */ /* 0x080fe20000400000 */
[----:B------:R-:W1:Y:S01]  /*70e0*/  MUFU.RCP R5, R5 ;  /* 0x0000000500057308 */ /* 0x000e620000001000 */
[-C--:B------:R-:W-:Y:S01]  /*70f0*/  FMUL R41, R41, R4.reuse ;  /* 0x0000000429297220 */ /* 0x080fe20000400000 */
[-C--:B------:R-:W-:Y:S01]  /*7100*/  FMUL R10, R52, R4.reuse ;  /* 0x00000004340a7220 */ /* 0x080fe20000400000 */
[-C--:B------:R-:W-:Y:S01]  /*7110*/  FMUL R53, R53, R4.reuse ;  /* 0x0000000435357220 */ /* 0x080fe20000400000 */
[-C--:B------:R-:W-:Y:S01]  /*7120*/  FMUL R8, R48, R4.reuse ;  /* 0x0000000430087220 */ /* 0x080fe20000400000 */
[----:B------:R-:W-:Y:S01]  /*7130*/  FMUL R49, R49, R4 ;  /* 0x0000000431317220 */ /* 0x000fe20000400000 */
[----:B------:R-:W-:Y:S01]  /*7140*/  F2FP.BF16.F32.PACK_AB R24, R25, R24 ;  /* 0x000000181918723e */ /* 0x000fe200000010ff */
        /* <DEDUP_REMOVED lines=10> */
[-C--:B-1----:R-:W-:Y:S01]  /*71f0*/  FMUL R44, R47, R5.reuse ;  /* 0x000000052f2c7220 */ /* 0x082fe20000400000 */
[----:B------:R-:W-:Y:S01]  /*7200*/  IADD3 R47, P1, R6, UR6, RZ ;  /* 0x00000006062f7c10 */ /* 0x000fe2000ff3e0ff */
[-C--:B------:R-:W-:Y:S01]  /*7210*/  FMUL R36, R43, R5.reuse ;  /* 0x000000052b247220 */ /* 0x080fe20000400000 */
[-C--:B------:R-:W-:Y:S01]  /*7220*/  FMUL R19, R38, R5.reuse ;  /* 0x0000000526137220 */ /* 0x080fe20000400000 */
[-C--:B------:R-:W-:Y:S01]  /*7230*/  FMUL R13, R42, R5.reuse ;  /* 0x000000052a0d7220 */ /* 0x080fe20000400000 */
[----:B------:R-:W-:Y:S01]  /*7240*/  LEA.HI.X.SX32 R6, R6, UR5, 0x1, P1 ;  /* 0x0000000506067c11 */ /* 0x000fe200088f0eff */
[-C--:B------:R-:W-:Y:S01]  /*7250*/  FMUL R9, R50, R5.reuse ;  /* 0x0000000532097220 */ /* 0x080fe20000400000 */
[----:B------:R-:W-:Y:S01]  /*7260*/  LEA R43, P1, R47, UR8, 0x2 ;  /* 0x000000082f2b7c11 */ /* 0x000fe2000f8210ff */
[----:B------:R-:W-:Y:S01]  /*7270*/  FMUL R38, R51, R5 ;  /* 0x0000000533267220 */ /* 0x000fe20000400000 */
[----:B------:R-:W-:Y:S01]  /*7280*/  F2FP.BF16.F32.PACK_AB R13, R36, R13 ;  /* 0x0000000d240d723e */ /* 0x000fe200000010ff */
[----:B------:R-:W-:Y:S01]  /*7290*/  FMUL R40, R39, R5 ;  /* 0x0000000527287220 */ /* 0x000fe20000400000 */
[----:B------:R-:W-:Y:S01]  /*72a0*/  LEA.HI.X R47, R47, UR9, R6, 0x2, P1 ;  /* 0x000000092f2f7c11 */ /* 0x000fe200088f1406 */
[----:B------:R-:W-:Y:S01]  /*72b0*/  SHFL.IDX PT, R36, R43, RZ, 0x1c1f ;  /* 0x001c1fff2b247589 */ /* 0x000fe200000e0000 */
[----:B------:R-:W-:Y:S01]  /*72c0*/  F2FP.BF16.F32.PACK_AB R9, R38, R9 ;  /* 0x000000092609723e */ /* 0x000fe200000010ff */
[-C--:B------:R-:W-:Y:S01]  /*72d0*/  FMUL R26, R26, R5.reuse ;  /* 0x000000051a1a7220 */ /* 0x080fe20000400000 */
[-C--:B------:R-:W-:Y:S01]  /*72e0*/  FMUL R27, R27, R5.reuse ;  /* 0x000000051b1b7220 */ /* 0x080fe20000400000 */
[----:B------:R-:W1:Y:S01]  /*72f0*/  SHFL.IDX PT, R37, R47, RZ, 0x1c1f ;  /* 0x001c1fff2f257589 */ /* 0x000e6200000e0000 */
[-C--:B------:R-:W-:Y:S01]  /*7300*/  FMUL R30, R30, R5.reuse ;  /* 0x000000051e1e7220 */ /* 0x080fe20000400000 */
[-C--:B------:R-:W-:Y:S01]  /*7310*/  FMUL R31, R31, R5.reuse ;  /* 0x000000051f1f7220 */ /* 0x080fe20000400000 */
[-C--:B------:R-:W-:Y:S01]  /*7320*/  FMUL R17, R34, R5.reuse ;  /* 0x0000000522117220 */ /* 0x080fe20000400000 */
[----:B------:R-:W-:Y:S01]  /*7330*/  SHFL.IDX PT, R38, R43, 0x1, 0x1c1f ;  /* 0x003c1f002b267f89 */ /* 0x000fe200000e0000 */
[-C--:B------:R-:W-:Y:S01]  /*7340*/  FMUL R34, R35, R5.reuse ;  /* 0x0000000523227220 */ /* 0x080fe20000400000 */
[-C--:B------:R-:W-:Y:S01]  /*7350*/  FMUL R15, R46, R5.reuse ;  /* 0x000000052e0f7220 */ /* 0x080fe20000400000 */
[-C--:B------:R-:W-:Y:S01]  /*7360*/  FMUL R11, R54, R5.reuse ;  /* 0x00000005360b7220 */ /* 0x080fe20000400000 */
[----:B------:R-:W2:Y:S01]  /*7370*/  SHFL.IDX PT, R39, R47, 0x1, 0x1c1f ;  /* 0x003c1f002f277f89 */ /* 0x000ea200000e0000 */
[-C--:B------:R-:W-:Y:S01]  /*7380*/  FMUL R42, R55, R5.reuse ;  /* 0x00000005372a7220 */ /* 0x080fe20000400000 */
[-C--:B------:R-:W-:Y:S01]  /*7390*/  FMUL R7, R62, R5.reuse ;  /* 0x000000053e077220 */ /* 0x080fe20000400000 */
[-C--:B------:R-:W-:Y:S01]  /*73a0*/  FMUL R46, R63, R5.reuse ;  /* 0x000000053f2e7220 */ /* 0x080fe20000400000 */
[-C--:B------:R-:W-:Y:S01]  /*73b0*/  FMUL R58, R58, R5.reuse ;  /* 0x000000053a3a7220 */ /* 0x080fe20000400000 */
[-C--:B------:R-:W-:Y:S01]  /*73c0*/  FMUL R59, R59, R5.reuse ;  /* 0x000000053b3b7220 */ /* 0x080fe20000400000 */
[----:B------:R-:W-:Y:S01]  /*73d0*/  F2FP.BF16.F32.PACK_AB R25, R27, R26 ;  /* 0x0000001a1b19723e */ /* 0x000fe200000010ff */
[-C--:B------:R-:W-:Y:S01]  /*73e0*/  FMUL R70, R70, R5.reuse ;  /* 0x0000000546467220 */ /* 0x080fe20000400000 */
[-C--:B------:R-:W-:Y:S01]  /*73f0*/  FMUL R71, R71, R5.reuse ;  /* 0x0000000547477220 */ /* 0x080fe20000400000 */
[-C--:B------:R-:W-:Y:S01]  /*7400*/  FMUL R66, R66, R5.reuse ;  /* 0x0000000542427220 */ /* 0x080fe20000400000 */
[-C--:B------:R-:W-:Y:S01]  /*7410*/  FMUL R67, R67, R5.reuse ;  /* 0x0000000543437220 */ /* 0x080fe20000400000 */
[----:B------:R-:W-:Y:S01]  /*7420*/  F2FP.BF16.F32.PACK_AB R26, R29, R28 ;  /* 0x0000001c1d1a723e */ /* 0x000fe200000010ff */
[----:B------:R-:W-:Y:S01]  /*7430*/  FMUL R76, R76, R4 ;  /* 0x000000044c4c7220 */ /* 0x000fe20000400000 */
[----:B------:R-:W-:Y:S01]  /*7440*/  F2FP.BF16.F32.PACK_AB R27, R31, R30 ;  /* 0x0000001e1f1b723e */ /* 0x000fe200000010ff */
[----:B------:R-:W-:Y:S01]  /*7450*/  BAR.SYNC.DEFER_BLOCKING 0x1, 0x100 ;  /* 0x0044000000007b1d */ /* 0x000fe20000010000 */
        /* <DEDUP_REMOVED lines=10> */
[----:B------:R-:W-:Y:S01]  /*7500*/  FMUL R83, R83, R5 ;  /* 0x0000000553537220 */ /* 0x000fe20000400000 */
[----:B------:R-:W-:Y:S01]  /*7510*/  F2FP.BF16.F32.PACK_AB R16, R33, R16 ;  /* 0x000000102110723e */ /* 0x000fe200000010ff */
[-C--:B------:R-:W-:Y:S01]  /*7520*/  FMUL R84, R84, R4.reuse ;  /* 0x0000000454547220 */ /* 0x080fe20000400000 */
[----:B------:R-:W-:Y:S01]  /*7530*/  F2FP.BF16.F32.PACK_AB R17, R34, R17 ;  /* 0x000000112211723e */ /* 0x000fe200000010ff */
[-C--:B------:R-:W-:Y:S01]  /*7540*/  FMUL R85, R85, R4.reuse ;  /* 0x0000000455557220 */ /* 0x080fe20000400000 */
[----:B------:R-:W-:Y:S01]  /*7550*/  F2FP.BF16.F32.PACK_AB R19, R40, R19 ;  /* 0x000000132813723e */ /* 0x000fe200000010ff */
[-C--:B------:R-:W-:Y:S01]  /*7560*/  FMUL R96, R96, R4.reuse ;  /* 0x0000000460607220 */ /* 0x080fe20000400000 */
[----:B------:R-:W-:Y:S01]  /*7570*/  FMUL R97, R97, R4 ;  /* 0x0000000461617220 */ /* 0x000fe20000400000 */
[-C--:B------:R-:W-:Y:S01]  /*7580*/  FMUL R86, R86, R5.reuse ;  /* 0x0000000556567220 */ /* 0x080fe20000400000 */
[-C--:B------:R-:W-:Y:S01]  /*7590*/  FMUL R87, R87, R5.reuse ;  /* 0x0000000557577220 */ /* 0x080fe20000400000 */
[-C--:B------:R-:W-:Y:S01]  /*75a0*/  FMUL R90, R90, R5.reuse ;  /* 0x000000055a5a7220 */ /* 0x080fe20000400000 */
[----:B------:R-:W-:Y:S01]  /*75b0*/  FMUL R91, R91, R5 ;  /* 0x000000055b5b7220 */ /* 0x000fe20000400000 */
[----:B------:R-:W-:Y:S01]  /*75c0*/  F2FP.BF16.F32.PACK_AB R12, R41, R12 ;  /* 0x0000000c290c723e */ /* 0x000fe200000010ff */
[----:B------:R-:W-:Y:S01]  /*75d0*/  FMUL R92, R92, R4 ;  /* 0x000000045c5c7220 */ /* 0x000fe20000400000 */
[----:B------:R-:W-:Y:S01]  /*75e0*/  F2FP.BF16.F32.PACK_AB R14, R45, R14 ;  /* 0x0000000e2d0e723e */ /* 0x000fe200000010ff */
[-C--:B------:R-:W-:Y:S01]  /*75f0*/  FMUL R93, R93, R4.reuse ;  /* 0x000000045d5d7220 */ /* 0x080fe20000400000 */
        /* <DEDUP_REMOVED lines=25> */
[----:B------:R-:W-:Y:S01]  /*7790*/  F2FP.BF16.F32.PACK_AB R8, R49, R8 ;  /* 0x000000083108723e */ /* 0x000fe200000010ff */
[----:B------:R3:W-:Y:S01]  /*77a0*/  STSM.16.M88.4 [R21], R24 ;  /* 0x0000001815007844 */ /* 0x0007e20000000200 */
[----:B------:R-:W-:Y:S01]  /*77b0*/  F2FP.BF16.F32.PACK_AB R10, R53, R10 ;  /* 0x0000000a350a723e */ /* 0x000fe200000010ff */
[----:B------:R-:W-:Y:S01]  /*77c0*/  ULDC.64 UR6, c[0x0][0x208] ;  /* 0x0000820000067ab9 */ /* 0x000fe20000000a00 */
[----:B------:R-:W-:Y:S01]  /*77d0*/  F2FP.BF16.F32.PACK_AB R11, R42, R11 ;  /* 0x0000000b2a0b723e */ /* 0x000fe200000010ff */
[----:B------:R3:W-:Y:S01]  /*77e0*/  STSM.16.M88.4 [R22], R16 ;  /* 0x0000001016007844 */ /* 0x0007e20000000200 */
[----:B------:R-:W-:-:S02]  /*77f0*/  F2FP.BF16.F32.PACK_AB R4, R57, R56 ;  /* 0x000000383904723e */ /* 0x000fc400000010ff */
[----:B------:R-:W-:Y:S01]  /*7800*/  F2FP.BF16.F32.PACK_AB R5, R59, R58 ;  /* 0x0000003a3b05723e */ /* 0x000fe200000010ff */
[----:B------:R3:W-:Y:S01]  /*7810*/  STSM.16.M88.4 [R120], R12 ;  /* 0x0000000c78007844 */ /* 0x0007e20000000200 */
[----:B------:R-:W-:Y:S02]  /*7820*/  F2FP.BF16.F32.PACK_AB R6, R61, R60 ;  /* 0x0000003c3d06723e */ /* 0x000fe400000010ff */
[----:B------:R-:W-:Y:S01]  /*7830*/  F2FP.BF16.F32.PACK_AB R7, R46, R7 ;  /* 0x000000072e07723e */ /* 0x000fe200000010ff */
[----:B------:R3:W-:Y:S01]  /*7840*/  STSM.16.M88.4 [R23], R8 ;  /* 0x0000000817007844 */ /* 0x0007e20000000200 */
[----:B------:R-:W-:Y:S02]  /*7850*/  F2FP.BF16.F32.PACK_AB R28, R65, R64 ;  /* 0x00000040411c723e */ /* 0x000fe400000010ff */
[----:B------:R-:W-:Y:S01]  /*7860*/  F2FP.BF16.F32.PACK_AB R29, R67, R66 ;  /* 0x00000042431d723e */ /* 0x000fe200000010ff */
[----:B------:R3:W-:Y:S01]  /*7870*/  STSM.16.M88.4 [R121], R4 ;  /* 0x0000000479007844 */ /* 0x0007e20000000200 */
[----:B------:R-:W-:-:S02]  /*7880*/  F2FP.BF16.F32.PACK_AB R30, R69, R68 ;  /* 0x00000044451e723e */ /* 0x000fc400000010ff */
[----:B------:R-:W-:Y:S01]  /*7890*/  F2FP.BF16.F32.PACK_AB R31, R71, R70 ;  /* 0x00000046471f723e */ /* 0x000fe200000010ff */
[----:B-1----:R3:W-:Y:S01]  /*78a0*/  @!P2 STG.E desc[UR6][R36.64], R2 ;  /* 0x000000022400a986 */ /* 0x0027e2000c101906 */
[----:B------:R-:W-:Y:S02]  /*78b0*/  F2FP.BF16.F32.PACK_AB R80, R81, R80 ;  /* 0x000000505150723e */ /* 0x000fe400000010ff */
[----:B------:R-:W-:Y:S01]  /*78c0*/  F2FP.BF16.F32.PACK_AB R32, R73, R32 ;  /* 0x000000204920723e */ /* 0x000fe200000010ff */
[----:B------:R3:W-:Y:S01]  /*78d0*/  STSM.16.M88.4 [R3], R28 ;  /* 0x0000001c03007844 */ /* 0x0007e20000000200 */
[----:B------:R-:W-:Y:S02]  /*78e0*/  F2FP.BF16.F32.PACK_AB R33, R75, R74 ;  /* 0x0000004a4b21723e */ /* 0x000fe400000010ff */
[----:B------:R-:W-:Y:S01]  /*78f0*/  F2FP.BF16.F32.PACK_AB R34, R77, R76 ;  /* 0x0000004c4d22723e */ /* 0x000fe200000010ff */
[----:B--2---:R3:W-:Y:S01]  /*7900*/  @!P0 STG.E desc[UR6][R38.64], R127 ;  /* 0x0000007f26008986 */ /* 0x0047e2000c101906 */
[----:B------:R-:W-:-:S02]  /*7910*/  F2FP.BF16.F32.PACK_AB R35, R48, R35 ;  /* 0x000000233023723e */ /* 0x000fc400000010ff */
[----:B------:R-:W-:Y:S02]  /*7920*/  F2FP.BF16.F32.PACK_AB R88, R89, R88 ;  /* 0x000000585958723e */ /* 0x000fe400000010ff */
[----:B------:R-:W-:Y:S01]  /*7930*/  F2FP.BF16.F32.PACK_AB R81, R83, R82 ;  /* 0x000000525351723e */ /* 0x000fe200000010ff */
[----:B------:R3:W-:Y:S01]  /*7940*/  STSM.16.M88.4 [R20], R32 ;  /* 0x0000002014007844 */ /* 0x0007e20000000200 */
[----:B------:R-:W-:Y:S02]  /*7950*/  F2FP.BF16.F32.PACK_AB R96, R97, R96 ;  /* 0x000000606160723e */ /* 0x000fe400000010ff */
[----:B------:R-:W-:Y:S02]  /*7960*/  F2FP.BF16.F32.PACK_AB R89, R91, R90 ;  /* 0x0000005a5b59723e */ /* 0x000fe400000010ff */
[----:B------:R-:W-:Y:S02]  /*7970*/  F2FP.BF16.F32.PACK_AB R82, R85, R84 ;  /* 0x000000545552723e */ /* 0x000fe400000010ff */
[----:B------:R-:W-:-:S02]  /*7980*/  F2FP.BF16.F32.PACK_AB R83, R87, R86 ;  /* 0x000000565753723e */ /* 0x000fc400000010ff */
[----:B------:R-:W-:Y:S02]  /*7990*/  F2FP.BF16.F32.PACK_AB R104, R105, R104 ;  /* 0x000000686968723e */ /* 0x000fe400000010ff */
[----:B------:R-:W-:Y:S01]  /*79a0*/  F2FP.BF16.F32.PACK_AB R97, R99, R98 ;  /* 0x000000626361723e */ /* 0x000fe200000010ff */
[----:B------:R3:W-:Y:S01]  /*79b0*/  STSM.16.M88.4 [R122], R80 ;  /* 0x000000507a007844 */ /* 0x0007e20000000200 */
[----:B------:R-:W-:Y:S02]  /*79c0*/  F2FP.BF16.F32.PACK_AB R90, R93, R92 ;  /* 0x0000005c5d5a723e */ /* 0x000fe400000010ff */
[----:B------:R-:W-:Y:S02]  /*79d0*/  F2FP.BF16.F32.PACK_AB R91, R95, R94 ;  /* 0x0000005e5f5b723e */ /* 0x000fe400000010ff */
[----:B------:R-:W-:Y:S02]  /*79e0*/  F2FP.BF16.F32.PACK_AB R112, R113, R112 ;  /* 0x000000707170723e */ /* 0x000fe400000010ff */
[----:B------:R-:W-:Y:S01]  /*79f0*/  F2FP.BF16.F32.PACK_AB R105, R107, R106 ;  /* 0x0000006a6b69723e */ /* 0x000fe200000010ff */
[----:B------:R3:W-:Y:S01]  /*7a00*/  STSM.16.M88.4 [R123], R88 ;  /* 0x000000587b007844 */ /* 0x0007e20000000200 */
[----:B------:R-:W-:-:S02]  /*7a10*/  F2FP.BF16.F32.PACK_AB R98, R101, R100 ;  /* 0x000000646562723e */ /* 0x000fc400000010ff */
[----:B------:R-:W-:Y:S02]  /*7a20*/  F2FP.BF16.F32.PACK_AB R99, R103, R102 ;  /* 0x000000666763723e */ /* 0x000fe400000010ff */
[----:B------:R-:W-:Y:S02]  /*7a30*/  F2FP.BF16.F32.PACK_AB R113, R115, R114 ;  /* 0x000000727371723e */ /* 0x000fe400000010ff */
[----:B------:R-:W-:Y:S01]  /*7a40*/  F2FP.BF16.F32.PACK_AB R106, R109, R108 ;  /* 0x0000006c6d6a723e */ /* 0x000fe200000010ff */
[----:B------:R3:W-:Y:S01]  /*7a50*/  STSM.16.M88.4 [R124], R96 ;  /* 0x000000607c007844 */ /* 0x0007e20000000200 */
[----:B------:R-:W-:Y:S02]  /*7a60*/  F2FP.BF16.F32.PACK_AB R107, R111, R110 ;  /* 0x0000006e6f6b723e */ /* 0x000fe400000010ff */
[----:B------:R-:W-:Y:S02]  /*7a70*/  F2FP.BF16.F32.PACK_AB R114, R117, R116 ;  /* 0x000000747572723e */ /* 0x000fe400000010ff */
[----:B------:R-:W-:Y:S01]  /*7a80*/  F2FP.BF16.F32.PACK_AB R115, R119, R118 ;  /* 0x000000767773723e */ /* 0x000fe200000010ff */
[----:B------:R3:W-:Y:S04]  /*7a90*/  STSM.16.M88.4 [R125], R104 ;  /* 0x000000687d007844 */ /* 0x0007e80000000200 */
[----:B------:R3:W-:Y:S01]  /*7aa0*/  STSM.16.M88.4 [R126], R112 ;  /* 0x000000707e007844 */ /* 0x0007e20000000200 */
[----:B------:R1:W-:Y:S06]  /*7ab0*/  MEMBAR.ALL.CTA ;  /* 0x0000000000007992 */ /* 0x0003ec0000008000 */
[----:B-1----:R-:W1:Y:S02]  /*7ac0*/  FENCE.VIEW.ASYNC.S ;  /* 0x00000000000073c6 */ /* 0x002e640000000000 */
[----:B-1----:R-:W-:Y:S06]  /*7ad0*/  BAR.ARV 0x1, 0x120 ;  /* 0x0044800000007b1d */ /* 0x002fec0000002000 */
[----:B------:R-:W-:-:S13]  /*7ae0*/  ISETP.NE.AND P0, PT, R0, 0x4, PT ;  /* 0x000000040000780c */ /* 0x000fda0003f05270 */
[----:B---3--:R-:W-:Y:S05]  /*7af0*/  @P0 EXIT ;  /* 0x000000000000094d */ /* 0x008fea0003800000 */
[----:B------:R-:W-:Y:S01]  /*7b00*/  BAR.SYNC.DEFER_BLOCKING 0x1, 0x120 ;  /* 0x0044800000007b1d */ /* 0x000fe20000010000 */
[----:B------:R-:W-:Y:S02]  /*7b10*/  UIADD3 UR8, UR4, 0xc400, URZ ;  /* 0x0000c40004087890 */ /* 0x000fe4000fffe03f */
[----:B------:R-:W-:Y:S02]  /*7b20*/  UIADD3 UR13, UR4, 0x10400, URZ ;  /* 0x00010400040d7890 */ /* 0x000fe4000fffe03f */
[----:B------:R-:W-:Y:S01]  /*7b30*/  UIADD3 UR14, UR4, 0x14400, URZ ;  /* 0x00014400040e7890 */ /* 0x000fe2000fffe03f */
[----:B------:R-:W-:Y:S01]  /*7b40*/  ULDC.64 UR6, c[0x0][0x198] ;  /* 0x0000660000067ab9 */ /* 0x000fe20000000a00 */
[----:B------:R-:W-:Y:S01]  /*7b50*/  UMOV UR9, URZ ;  /* 0x0000003f00097c82 */ /* 0x000fe20008000000 */
[----:B------:R-:W-:Y:S01]  /*7b60*/  UIADD3 UR6, UP0, UR6, 0x1f0, URZ ;  /* 0x000001f006067890 */ /* 0x000fe2000ff1e03f */
[----:B------:R-:W-:Y:S01]  /*7b70*/  UMOV UR5, 0x40 ;  /* 0x0000004000057882 */ /* 0x000fe20000000000 */
[----:B------:R-:W-:-:S02]  /*7b80*/  UMOV UR4, 0x80 ;  /* 0x0000008000047882 */ /* 0x000fc40000000000 */
[----:B------:R-:W-:-:S09]  /*7b90*/  UIADD3.X UR7, URZ, UR7, URZ, UP0, !UPT ;  /* 0x000000073f077290 */ /* 0x000fd200087fe43f */
[----:B------:R1:W-:Y:S02]  /*7ba0*/  UTMASTG.4D [UR8], [UR6], desc[URZ] ;  /* 0x00003f08060073b5 */ /* 0x0003e40008019000 */
[----:B-1----:R-:W-:Y:S01]  /*7bb0*/  UMOV UR8, UR13 ;  /* 0x0000000d00087c82 */ /* 0x002fe20008000000 */
[----:B------:R-:W-:Y:S02]  /*7bc0*/  UMOV UR9, UR5 ;  /* 0x0000000500097c82 */ /* 0x000fe40008000000 */
[----:B------:R1:W-:Y:S02]  /*7bd0*/  UTMASTG.4D [UR8], [UR6], desc[URZ] ;  /* 0x00003f08060073b5 */ /* 0x0003e40008019000 */
[----:B-1----:R-:W-:Y:S01]  /*7be0*/  UMOV UR8, UR14 ;  /* 0x0000000e00087c82 */ /* 0x002fe20008000000 */
[----:B------:R-:W-:Y:S02]  /*7bf0*/  UMOV UR9, UR4 ;  /* 0x0000000400097c82 */ /* 0x000fe40008000000 */
[----:B------:R1:W-:Y:S01]  /*7c00*/  UTMASTG.4D [UR8], [UR6], desc[URZ] ;  /* 0x00003f08060073b5 */ /* 0x0003e20008019000 */
[----:B------:R0:W-:Y:S01]  /*7c10*/  UTMACMDFLUSH ;  /* 0x00000000000079b7 */ /* 0x0001e20000000000 */
[----:B------:R-:W-:-:S04]  /*7c20*/  DEPBAR.LE SB0, 0x0 ;  /* 0x000080000000791a */ /* 0x000fc80000000000 */
[----:B-1----:R-:W-:Y:S05]  /*7c30*/  EXIT ;  /* 0x000000000000794d */ /* 0x002fea0003800000 */
.L_x_2:
[----:B-1----:R-:W-:Y:S01]  /*7c40*/  MOV R5, UR41 ;  /* 0x0000002900057c02 */ /* 0x002fe20008000f00 */
[----:B------:R-:W-:Y:S01]  /*7c50*/  IMAD.MOV.U32 R3, RZ, RZ, -0x80000000 ;  /* 0x80000000ff037424 */ /* 0x000fe200078e00ff */
[----:B------:R-:W-:-:S03]  /*7c60*/  MOV R2, 0x80000000 ;  /* 0x8000000000027802 */ /* 0x000fc60000000f00 */
[----:B------:R1:W2:Y:S04]  /*7c70*/  SYNCS.PHASECHK.TRANS64.TRYWAIT P0, [R5+URZ+0x18], R3 ;  /* 0x00001803050075a7 */ /* 0x0002a8000800017f */
[----:B--2---:R-:W-:Y:S05]  /*7c80*/  @!P0 NANOSLEEP.SYNCS 0x989680 ;  /* 0x009896800000895d */ /* 0x004fea0003900000 */
[----:B------:R-:W2:Y:S02]  /*7c90*/  @!P0 SYNCS.PHASECHK.TRANS64 P0, [R5+URZ+0x18], R3 ;  /* 0x00001803050085a7 */ /* 0x000ea4000800007f */
[----:B--2---:R-:W-:Y:S05]  /*7ca0*/  @!P0 BRA `(.L_x_2) ;  /* 0xfffffffc00e48947 */ /* 0x004fea000383ffff */
[----:B------:R-:W-:Y:S05]  /*7cb0*/  BRA `(.L_x_21) ;  /* 0xffffff8800287947 */ /* 0x000fea000383ffff */
.L_x_3:
        /* <DEDUP_REMOVED lines=8> */
.L_x_5:
[----:B------:R-:W-:-:S04]  /*7d40*/  SHF.L.U32 R2, R0, 0x1f, RZ ;  /* 0x0000001f00027819 */ /* 0x000fc800000006ff */
[----:B------:R-:W-:-:S07]  /*7d50*/  MOV R3, R2 ;  /* 0x0000000200037202 */ /* 0x000fce0000000f00 */
.L_x_23:
[----:B-1----:R-:W-:-:S04]  /*7d60*/  IMAD.U32 R7, RZ, RZ, UR41 ;  /* 0x00000029ff077e24 */ /* 0x002fc8000f8e00ff */
[----:B------:R1:W2:Y:S03]  /*7d70*/  SYNCS.PHASECHK.TRANS64.TRYWAIT P0, [R7+URZ+0x18], R3 ;  /* 0x00001803070075a7 */ /* 0x0002a6000800017f */
[----:B--2---:R-:W-:Y:S05]  /*7d80*/  @!P0 NANOSLEEP.SYNCS 0x989680 ;  /* 0x009896800000895d */ /* 0x004fea0003900000 */
[----:B------:R-:W2:Y:S02]  /*7d90*/  @!P0 SYNCS.PHASECHK.TRANS64 P0, [R7+URZ+0x18], R3 ;  /* 0x00001803070085a7 */ /* 0x000ea4000800007f */
[----:B--2---:R-:W-:Y:S05]  /*7da0*/  @!P0 BRA `(.L_x_23) ;  /* 0xfffffffc00ec8947 */ /* 0x004fea000383ffff */
[----:B------:R-:W-:Y:S05]  /*7db0*/  BRA `(.L_x_24) ;  /* 0xffffff8800fc7947 */ /* 0x000fea000383ffff */
.L_x_6:
[----:B-1----:R-:W-:-:S07]  /*7dc0*/  MOV R3, R2 ;  /* 0x0000000200037202 */ /* 0x002fce0000000f00 */
.L_x_25:
[----:B-1----:R-:W-:-:S04]  /*7dd0*/  MOV R5, UR41 ;  /* 0x0000002900057c02 */ /* 0x002fc80008000f00 */
[----:B------:R1:W2:Y:S03]  /*7de0*/  SYNCS.PHASECHK.TRANS64.TRYWAIT P0, [R5+URZ+0x28], R3 ;  /* 0x00002803050075a7 */ /* 0x0002a6000800017f */
[----:B--2---:R-:W-:Y:S05]  /*7df0*/  @!P0 NANOSLEEP.SYNCS 0x989680 ;  /* 0x009896800000895d */ /* 0x004fea0003900000 */
[----:B------:R-:W2:Y:S02]  /*7e00*/  @!P0 SYNCS.PHASECHK.TRANS64 P0, [R5+URZ+0x28], R3 ;  /* 0x00002803050085a7 */ /* 0x000ea4000800007f */
[----:B--2---:R-:W-:Y:S05]  /*7e10*/  @!P0 BRA `(.L_x_25) ;  /* 0xfffffffc00ec8947 */ /* 0x004fea000383ffff */
[----:B------:R-:W-:Y:S05]  /*7e20*/  BRA `(.L_x_26) ;  /* 0xffffff8c005c7947 */ /* 0x000fea000383ffff */
.L_x_8:
[----:B-1----:R-:W-:-:S07]  /*7e30*/  IMAD.MOV.U32 R3, RZ, RZ, R2 ;  /* 0x000000ffff037224 */ /* 0x002fce00078e0002 */
.L_x_27:
[----:B-1----:R-:W-:-:S04]  /*7e40*/  MOV R5, UR41 ;  /* 0x0000002900057c02 */ /* 0x002fc80008000f00 */
[----:B------:R1:W2:Y:S03]  /*7e50*/  SYNCS.PHASECHK.TRANS64.TRYWAIT P0, [R5+URZ+0x28], R3 ;  /* 0x00002803050075a7 */ /* 0x0002a6000800017f */
[----:B--2---:R-:W-:Y:S05]  /*7e60*/  @!P0 NANOSLEEP.SYNCS 0x989680 ;  /* 0x009896800000895d */ /* 0x004fea0003900000 */
[----:B------:R-:W2:Y:S02]  /*7e70*/  @!P0 SYNCS.PHASECHK.TRANS64 P0, [R5+URZ+0x28], R3 ;  /* 0x00002803050085a7 */ /* 0x000ea4000800007f */
[----:B--2---:R-:W-:Y:S05]  /*7e80*/  @!P0 BRA `(.L_x_27) ;  /* 0xfffffffc00ec8947 */ /* 0x004fea000383ffff */
[----:B------:R-:W-:Y:S05]  /*7e90*/  BRA `(.L_x_28) ;  /* 0xffffff8c00dc7947 */ /* 0x000fea000383ffff */
.L_x_9:
[----:B-1----:R-:W-:-:S07]  /*7ea0*/  MOV R3, R2 ;  /* 0x0000000200037202 */ /* 0x002fce0000000f00 */
.L_x_29:
[----:B-1----:R-:W-:-:S04]  /*7eb0*/  IMAD.U32 R5, RZ, RZ, UR41 ;  /* 0x00000029ff057e24 */ /* 0x002fc8000f8e00ff */
[----:B------:R1:W2:Y:S03]  /*7ec0*/  SYNCS.PHASECHK.TRANS64.TRYWAIT P0, [R5+URZ+0x28], R3 ;  /* 0x00002803050075a7 */ /* 0x0002a6000800017f */
[----:B--2---:R-:W-:Y:S05]  /*7ed0*/  @!P0 NANOSLEEP.SYNCS 0x989680 ;  /* 0x009896800000895d */ /* 0x004fea0003900000 */
[----:B------:R-:W2:Y:S02]  /*7ee0*/  @!P0 SYNCS.PHASECHK.TRANS64 P0, [R5+URZ+0x28], R3 ;  /* 0x00002803050085a7 */ /* 0x000ea4000800007f */
[----:B--2---:R-:W-:Y:S05]  /*7ef0*/  @!P0 BRA `(.L_x_29) ;  /* 0xfffffffc00ec8947 */ /* 0x004fea000383ffff */
[----:B------:R-:W-:Y:S05]  /*7f00*/  BRA `(.L_x_30) ;  /* 0xffffff90003c7947 */ /* 0x000fea000383ffff */
.L_x_10:
[----:B-1----:R-:W-:-:S04]  /*7f10*/  MOV R4, UR4 ;  /* 0x0000000400047c02 */ /* 0x002fc80008000f00 */
[----:B------:R1:W2:Y:S03]  /*7f20*/  SYNCS.PHASECHK.TRANS64.TRYWAIT P0, [R4+URZ], RZ ;  /* 0x000000ff040075a7 */ /* 0x0002a6000800017f */
[----:B--2---:R-:W-:Y:S05]  /*7f30*/  @!P0 NANOSLEEP.SYNCS 0x989680 ;  /* 0x009896800000895d */ /* 0x004fea0003900000 */
[----:B------:R-:W2:Y:S02]  /*7f40*/  @!P0 SYNCS.PHASECHK.TRANS64 P0, [R4+URZ], RZ ;  /* 0x000000ff040085a7 */ /* 0x000ea4000800007f */
[----:B--2---:R-:W-:Y:S05]  /*7f50*/  @!P0 BRA `(.L_x_10) ;  /* 0xfffffffc00ec8947 */ /* 0x004fea000383ffff */
[----:B------:R-:W-:Y:S05]  /*7f60*/  BRA `(.L_x_31) ;  /* 0xffffff9000a07947 */ /* 0x000fea000383ffff */
.L_x_12:
[----:B-1----:R-:W-:-:S04]  /*7f70*/  MOV R4, UR4 ;  /* 0x0000000400047c02 */ /* 0x002fc80008000f00 */
[----:B------:R1:W2:Y:S03]  /*7f80*/  SYNCS.PHASECHK.TRANS64.TRYWAIT P0, [R4+URZ+0x10], RZ ;  /* 0x000010ff040075a7 */ /* 0x0002a6000800017f */
[----:B--2---:R-:W-:Y:S05]  /*7f90*/  @!P0 NANOSLEEP.SYNCS 0x989680 ;  /* 0x009896800000895d */ /* 0x004fea0003900000 */
[----:B------:R-:W2:Y:S02]  /*7fa0*/  @!P0 SYNCS.PHASECHK.TRANS64 P0, [R4+URZ+0x10], RZ ;  /* 0x000010ff040085a7 */ /* 0x000ea4000800007f */
[----:B--2---:R-:W-:Y:S05]  /*7fb0*/  @!P0 BRA `(.L_x_12) ;  /* 0xfffffffc00ec8947 */ /* 0x004fea000383ffff */
[----:B------:R-:W-:Y:S05]  /*7fc0*/  BRA `(.L_x_11) ;  /* 0xffffff9000d07947 */ /* 0x000fea000383ffff */
.L_x_15:
[----:B------:R-:W-:-:S07]  /*7fd0*/  IMAD.MOV.U32 R15, RZ, RZ, R14 ;  /* 0x000000ffff0f7224 */ /* 0x000fce00078e000e */
.L_x_32:
[----:B-1----:R-:W-:-:S04]  /*7fe0*/  MOV R17, UR4 ;  /* 0x0000000400117c02 */ /* 0x002fc80008000f00 */
[----:B------:R1:W2:Y:S03]  /*7ff0*/  SYNCS.PHASECHK.TRANS64.TRYWAIT P1, [R17+URZ+0x10], R15 ;  /* 0x0000100f110075a7 */ /* 0x0002a6000802017f */
[----:B--2---:R-:W-:Y:S05]  /*8000*/  @!P1 NANOSLEEP.SYNCS 0x989680 ;  /* 0x009896800000995d */ /* 0x004fea0003900000 */
[----:B------:R-:W2:Y:S02]  /*8010*/  @!P1 SYNCS.PHASECHK.TRANS64 P1, [R17+URZ+0x10], R15 ;  /* 0x0000100f110095a7 */ /* 0x000ea4000802007f */
[----:B--2---:R-:W-:Y:S05]  /*8020*/  @!P1 BRA `(.L_x_32) ;  /* 0xfffffffc00ec9947 */ /* 0x004fea000383ffff */
[----:B------:R-:W-:Y:S05]  /*8030*/  BRA `(.L_x_14) ;  /* 0xffffffbc00007947 */ /* 0x000fea000383ffff */
.L_x_17:
[----:B-1----:R-:W-:-:S07]  /*8040*/  MOV R15, R14 ;  /* 0x0000000e000f7202 */ /* 0x002fce0000000f00 */
.L_x_33:
[----:B-1----:R-:W-:-:S04]  /*8050*/  IMAD.U32 R9, RZ, RZ, UR4 ;  /* 0x00000004ff097e24 */ /* 0x002fc8000f8e00ff */
[----:B------:R1:W2:Y:S03]  /*8060*/  SYNCS.PHASECHK.TRANS64.TRYWAIT P1, [R9+URZ+0x20], R15 ;  /* 0x0000200f090075a7 */ /* 0x0002a6000802017f */
[----:B--2---:R-:W-:Y:S05]  /*8070*/  @!P1 NANOSLEEP.SYNCS 0x989680 ;  /* 0x009896800000995d */ /* 0x004fea0003900000 */
[----:B------:R-:W2:Y:S02]  /*8080*/  @!P1 SYNCS.PHASECHK.TRANS64 P1, [R9+URZ+0x20], R15 ;  /* 0x0000200f090095a7 */ /* 0x000ea4000802007f */
[----:B--2---:R-:W-:Y:S05]  /*8090*/  @!P1 BRA `(.L_x_33) ;  /* 0xfffffffc00ec9947 */ /* 0x004fea000383ffff */
[----:B------:R-:W-:Y:S05]  /*80a0*/  BRA `(.L_x_16) ;  /* 0xffffffc4006c7947 */ /* 0x000fea000383ffff */
.L_x_20:
[----:B------:R-:W-:-:S07]  /*80b0*/  MOV R11, R10 ;  /* 0x0000000a000b7202 */ /* 0x000fce0000000f00 */
.L_x_34:
[----:B-1----:R-:W-:-:S04]  /*80c0*/  MOV R9, UR4 ;  /* 0x0000000400097c02 */ /* 0x002fc80008000f00 */
[----:B------:R1:W2:Y:S03]  /*80d0*/  SYNCS.PHASECHK.TRANS64.TRYWAIT P2, [R9+URZ+0x20], R11 ;  /* 0x0000200b090075a7 */ /* 0x0002a6000804017f */
[----:B--2---:R-:W-:Y:S05]  /*80e0*/  @!P2 NANOSLEEP.SYNCS 0x989680 ;  /* 0x009896800000a95d */ /* 0x004fea0003900000 */
[----:B------:R-:W2:Y:S02]  /*80f0*/  @!P2 SYNCS.PHASECHK.TRANS64 P2, [R9+URZ+0x20], R11 ;  /* 0x0000200b0900a5a7 */ /* 0x000ea4000804007f */
[----:B--2---:R-:W-:Y:S05]  /*8100*/  @!P2 BRA `(.L_x_34) ;  /* 0xfffffffc00eca947 */ /* 0x004fea000383ffff */
[----:B------:R-:W-:Y:S05]  /*8110*/  BRA `(.L_x_19) ;  /* 0xffffffe400887947 */ /* 0x000fea000383ffff */
.L_x_35:
[----:B------:R-:W-:-:S00]  /*8120*/  BRA `(.L_x_35) ;  /* 0xfffffffc00fc7947 */ /* 0x000fc0000383ffff */
[----:B------:R-:W-:-:S00]  /*8130*/  NOP ;  /* 0x0000000000007918 */ /* 0x000fc00000000000 */
        /* <DEDUP_REMOVED lines=12> */
.L_x_36:


//--------------------- .nv.shared.kernel_cutlass_kernel_flash_attncuteflash_fwd_sm90FlashAttentionForwardSm90_object_at__tensor0000o11921211101213_tensor0000o19211101213_tensor0000o19211101213_tensor0000o11921211101213_te_0 --------------------------
	.section	.nv.shared.kernel_cutlass_kernel_flash_attncuteflash_fwd_sm90FlashAttentionForwardSm90_object_at__tensor0000o11921211101213_tensor0000o19211101213_tensor0000o19211101213_tensor0000o11921211101213_te_0,"aw",@nobits
	.sectionflags	@""
	.align	1024
	.zero		1024


//--------------------- .nv.shared.reserved.0     --------------------------
	.section	.nv.shared.reserved.0,"aw",@nobits
	.weak		__nv_reservedSMEM_offset_0_alias
	.size		__nv_reservedSMEM_offset_0_alias, 0, 0
	.other		__nv_reservedSMEM_offset_0_alias,@"STO_CUDA_RESERVED_SHARED STV_DEFAULT"
__nv_reservedSMEM_offset_0_alias:
	.zero		0


//--------------------- .nv.constant0.kernel_cutlass_kernel_flash_attncuteflash_fwd_sm90FlashAttentionForwardSm90_object_at__tensor0000o11921211101213_tensor0000o19211101213_tensor0000o19211101213_tensor0000o11921211101213_te_0 --------------------------
	.section	.nv.constant0.kernel_cutlass_kernel_flash_attncuteflash_fwd_sm90FlashAttentionForwardSm90_object_at__tensor0000o11921211101213_tensor0000o19211101213_tensor0000o19211101213_tensor0000o11921211101213_te_0,"a",@progbits
	.sectionflags	@""
	.align	4
.nv.constant0.kernel_cutlass_kernel_flash_attncuteflash_fwd_sm90FlashAttentionForwardSm90_object_at__tensor0000o11921211101213_tensor0000o19211101213_tensor0000o19211101213_tensor0000o11921211101213_te_0:
	.zero		1184


//--------------------- SYMBOLS --------------------------

	.type		.nv.reservedSmem.offset0,@object
	.size		.nv.reservedSmem.offset0,0x4
